def attn_fwd(
    Q,
    K,
    V,
    Out,
    Lse,
    sm_scale,
    stride_qz,
    stride_qh,
    stride_qm,
    stride_qk,
    stride_kz,
    stride_kh,
    stride_kn,
    stride_kk,
    stride_vz,
    stride_vh,
    stride_vn,
    stride_vk,
    stride_oz,
    stride_oh,
    stride_om,
    stride_ok,
    seqlen_q,
    seqlen_k,
    BLOCK_M: tl.constexpr,
    BLOCK_N: tl.constexpr,
    HEAD_DIM: tl.constexpr,
    CAUSAL: tl.constexpr,
):
    start_m = tl.program_id(0)
    off_hz = tl.program_id(1)
    q_off = off_hz * stride_qh
    k_off = off_hz * stride_kh
    v_off = off_hz * stride_vh
    offs_m = start_m * BLOCK_M + tl.arange(0, BLOCK_M)
    offs_d = tl.arange(0, HEAD_DIM)
    offs_n = tl.arange(0, BLOCK_N)
    q_ptrs = Q + q_off + offs_m[:, None] * stride_qm + offs_d[None, :] * stride_qk
    k_ptrs = K + k_off + offs_d[:, None] * stride_kk + offs_n[None, :] * stride_kn
    v_ptrs = V + v_off + offs_n[:, None] * stride_vn + offs_d[None, :] * stride_vk
    m_i = tl.full([BLOCK_M], float("-inf"), dtype=tl.float32)
    l_i = tl.zeros([BLOCK_M], dtype=tl.float32) + 1.0
    acc = tl.zeros([BLOCK_M, HEAD_DIM], dtype=tl.float32)
    q = tl.load(q_ptrs)
    acc, l_i, m_i = _attn_fwd_inner(
        acc,
        l_i,
        m_i,
        q,
        k_ptrs,
        v_ptrs,
        sm_scale,
        stride_kn,
        stride_vn,
        start_m,
        seqlen_k,
        BLOCK_M,
        BLOCK_N,
        HEAD_DIM,
        CAUSAL,
    )
    acc = acc / l_i[:, None]
    lse = m_i + tl.math.log2(l_i) / 1.4426950408889634
    o_ptrs = (
        Out
        + off_hz * stride_oh
        + offs_m[:, None] * stride_om
        + offs_d[None, :] * stride_ok
    )
    tl.store(o_ptrs, acc.to(Out.dtype.element_ty))
    tl.store(Lse + off_hz * seqlen_q + offs_m, lse)

# config = {"BLOCK_M": 64, "BLOCK_N": 128, "HEAD_DIM": 64, "arch": "sm_100", "causal": false, "dtype": "bf16", "num_stages": 2, "num_warps": 8}
# arch = sm_100


// ===== COMPILED SASS (sm_100a) =====

	.target	sm_100a

	.elftype	@"ET_EXEC"


//--------------------- .note.nv.tkinfo           --------------------------
	.section	.note.nv.tkinfo,"",@"SHT_NOTE"
	.sectionflags	@"SHF_NOTE_NV_TKINFO"
	.tkinfo
        /*0018*/ 	.word	0x00000081
        /*0030*/ 	.string	""
        /*0030*/ 	.string	"ptxas-blackwell"
        /*0030*/ 	.string	"Cuda compilation tools, release 12.9, V12.9.86"
        /*0030*/ 	.string	"Build cuda_12.9.r12.9/compiler.36037853_0"
        /*0030*/ 	.string	"-v  -suppress-debug-info  -lineinfo  -arch sm_100a "



//--------------------- .note.nv.cuver            --------------------------
	.section	.note.nv.cuver,"",@"SHT_NOTE"
	.sectionflags	@"SHF_NOTE_NV_CUVER"
        /*0018*/ 	.short	0x0001
        /*001a*/ 	.short	0x0064
        /*001c*/ 	.short	0x0001
        /*001e*/ 	.short	0x0000
        /*0020*/ 	.short	0x0001
        /*0022*/ 	.short	0x0000


//--------------------- .nv.info                  --------------------------
	.section	.nv.info,"",@"SHT_CUDA_INFO"
	.align	4


	//----- nvinfo : EIATTR_REGCOUNT
	.align		4
        /*0000*/ 	.byte	0x04, 0x2f
        /*0002*/ 	.short	(.L_5 - .L_4)
	.align		4
.L_4:
        /*0004*/ 	.word	index@(attn_fwd)
        /*0008*/ 	.word	0x000000e7


	//----- nvinfo : EIATTR_FRAME_SIZE
	.align		4
.L_5:
        /*000c*/ 	.byte	0x04, 0x11
        /*000e*/ 	.short	(.L_7 - .L_6)
	.align		4
.L_6:
        /*0010*/ 	.word	index@($__internal_2_$__cuda_sm10x_tcgen05_guardrail_trap_unallocated_columns_being_dealloced)
        /*0014*/ 	.word	0x00000000


	//----- nvinfo : EIATTR_FRAME_SIZE
	.align		4
.L_7:
        /*0018*/ 	.byte	0x04, 0x11
        /*001a*/ 	.short	(.L_9 - .L_8)
	.align		4
.L_8:
        /*001c*/ 	.word	index@($__internal_1_$__cuda_sm10x_tcgen05_guardrail_trap_phase_invalid_during_alloc)
        /*0020*/ 	.word	0x00000000


	//----- nvinfo : EIATTR_FRAME_SIZE
	.align		4
.L_9:
        /*0024*/ 	.byte	0x04, 0x11
        /*0026*/ 	.short	(.L_11 - .L_10)
	.align		4
.L_10:
        /*0028*/ 	.word	index@($__internal_0_$__cuda_sm10x_tcgen05_guardrail_trap_col_being_dealloced_not_returned_by_alloc)
        /*002c*/ 	.word	0x00000000


	//----- nvinfo : EIATTR_FRAME_SIZE
	.align		4
.L_11:
        /*0030*/ 	.byte	0x04, 0x11
        /*0032*/ 	.short	(.L_13 - .L_12)
	.align		4
.L_12:
        /*0034*/ 	.word	index@(attn_fwd)
        /*0038*/ 	.word	0x00000000


	//----- nvinfo : EIATTR_MIN_STACK_SIZE
	.align		4
.L_13:
        /*003c*/ 	.byte	0x04, 0x12
        /*003e*/ 	.short	(.L_15 - .L_14)
	.align		4
.L_14:
        /*0040*/ 	.word	index@(attn_fwd)
        /*0044*/ 	.word	0x00000000
.L_15:


//--------------------- .nv.info.attn_fwd         --------------------------
	.section	.nv.info.attn_fwd,"",@"SHT_CUDA_INFO"
	.sectionflags	@""
	.align	4


	//----- nvinfo : EIATTR_CUDA_API_VERSION
	.align		4
        /*0000*/ 	.byte	0x04, 0x37
        /*0002*/ 	.short	(.L_17 - .L_16)
.L_16:
        /*0004*/ 	.word	0x00000081


	//----- nvinfo : EIATTR_KPARAM_INFO
	.align		4
.L_17:
        /*0008*/ 	.byte	0x04, 0x17
        /*000a*/ 	.short	(.L_19 - .L_18)
.L_18:
        /*000c*/ 	.word	0x00000000
        /*0010*/ 	.short	0x0019
        /*0012*/ 	.short	0x0080
        /*0014*/ 	.byte	0x00, 0xf4, 0x21, 0x00


	//----- nvinfo : EIATTR_KPARAM_INFO
	.align		4
.L_19:
        /*0018*/ 	.byte	0x04, 0x17
        /*001a*/ 	.short	(.L_21 - .L_20)
.L_20:
        /*001c*/ 	.word	0x00000000
        /*0020*/ 	.short	0x0018
        /*0022*/ 	.short	0x0078
        /*0024*/ 	.byte	0x00, 0xf4, 0x21, 0x00


	//----- nvinfo : EIATTR_KPARAM_INFO
	.align		4
.L_21:
        /*0028*/ 	.byte	0x04, 0x17
        /*002a*/ 	.short	(.L_23 - .L_22)
.L_22:
        /*002c*/ 	.word	0x00000000
        /*0030*/ 	.short	0x0017
        /*0032*/ 	.short	0x0070
        /*0034*/ 	.byte	0x00, 0xf0, 0x11, 0x00


	//----- nvinfo : EIATTR_KPARAM_INFO
	.align		4
.L_23:
        /*0038*/ 	.byte	0x04, 0x17
        /*003a*/ 	.short	(.L_25 - .L_24)
.L_24:
        /*003c*/ 	.word	0x00000000
        /*0040*/ 	.short	0x0016
        /*0042*/ 	.short	0x006c
        /*0044*/ 	.byte	0x00, 0xf0, 0x11, 0x00


	//----- nvinfo : EIATTR_KPARAM_INFO
	.align		4
.L_25:
        /*0048*/ 	.byte	0x04, 0x17
        /*004a*/ 	.short	(.L_27 - .L_26)
.L_26:
        /*004c*/ 	.word	0x00000000
        /*0050*/ 	.short	0x0015
        /*0052*/ 	.short	0x0068
        /*0054*/ 	.byte	0x00, 0xf0, 0x11, 0x00


	//----- nvinfo : EIATTR_KPARAM_INFO
	.align		4
.L_27:
        /*0058*/ 	.byte	0x04, 0x17
        /*005a*/ 	.short	(.L_29 - .L_28)
.L_28:
        /*005c*/ 	.word	0x00000000
        /*0060*/ 	.short	0x0014
        /*0062*/ 	.short	0x0064
        /*0064*/ 	.byte	0x00, 0xf0, 0x11, 0x00


	//----- nvinfo : EIATTR_KPARAM_INFO
	.align		4
.L_29:
        /*0068*/ 	.byte	0x04, 0x17
        /*006a*/ 	.short	(.L_31 - .L_30)
.L_30:
        /*006c*/ 	.word	0x00000000
        /*0070*/ 	.short	0x0013
        /*0072*/ 	.short	0x0060
        /*0074*/ 	.byte	0x00, 0xf0, 0x11, 0x00


	//----- nvinfo : EIATTR_KPARAM_INFO
	.align		4
.L_31:
        /*0078*/ 	.byte	0x04, 0x17
        /*007a*/ 	.short	(.L_33 - .L_32)
.L_32:
        /*007c*/ 	.word	0x00000000
        /*0080*/ 	.short	0x0012
        /*0082*/ 	.short	0x005c
        /*0084*/ 	.byte	0x00, 0xf0, 0x11, 0x00


	//----- nvinfo : EIATTR_KPARAM_INFO
	.align		4
.L_33:
        /*0088*/ 	.byte	0x04, 0x17
        /*008a*/ 	.short	(.L_35 - .L_34)
.L_34:
        /*008c*/ 	.word	0x00000000
        /*0090*/ 	.short	0x0011
        /*0092*/ 	.short	0x0058
        /*0094*/ 	.byte	0x00, 0xf0, 0x11, 0x00


	//----- nvinfo : EIATTR_KPARAM_INFO
	.align		4
.L_35:
        /*0098*/ 	.byte	0x04, 0x17
        /*009a*/ 	.short	(.L_37 - .L_36)
.L_36:
        /*009c*/ 	.word	0x00000000
        /*00a0*/ 	.short	0x0010
        /*00a2*/ 	.short	0x0054
        /*00a4*/ 	.byte	0x00, 0xf0, 0x11, 0x00


	//----- nvinfo : EIATTR_KPARAM_INFO
	.align		4
.L_37:
        /*00a8*/ 	.byte	0x04, 0x17
        /*00aa*/ 	.short	(.L_39 - .L_38)
.L_38:
        /*00ac*/ 	.word	0x00000000
        /*00b0*/ 	.short	0x000f
        /*00b2*/ 	.short	0x0050
        /*00b4*/ 	.byte	0x00, 0xf0, 0x11, 0x00


	//----- nvinfo : EIATTR_KPARAM_INFO
	.align		4
.L_39:
        /*00b8*/ 	.byte	0x04, 0x17
        /*00ba*/ 	.short	(.L_41 - .L_40)
.L_40:
        /*00bc*/ 	.word	0x00000000
        /*00c0*/ 	.short	0x000e
        /*00c2*/ 	.short	0x004c
        /*00c4*/ 	.byte	0x00, 0xf0, 0x11, 0x00


	//----- nvinfo : EIATTR_KPARAM_INFO
	.align		4
.L_41:
        /*00c8*/ 	.byte	0x04, 0x17
        /*00ca*/ 	.short	(.L_43 - .L_42)
.L_42:
        /*00cc*/ 	.word	0x00000000
        /*00d0*/ 	.short	0x000d
        /*00d2*/ 	.short	0x0048
        /*00d4*/ 	.byte	0x00, 0xf0, 0x11, 0x00


	//----- nvinfo : EIATTR_KPARAM_INFO
	.align		4
.L_43:
        /*00d8*/ 	.byte	0x04, 0x17
        /*00da*/ 	.short	(.L_45 - .L_44)
.L_44:
        /*00dc*/ 	.word	0x00000000
        /*00e0*/ 	.short	0x000c
        /*00e2*/ 	.short	0x0044
        /*00e4*/ 	.byte	0x00, 0xf0, 0x11, 0x00


	//----- nvinfo : EIATTR_KPARAM_INFO
	.align		4
.L_45:
        /*00e8*/ 	.byte	0x04, 0x17
        /*00ea*/ 	.short	(.L_47 - .L_46)
.L_46:
        /*00ec*/ 	.word	0x00000000
        /*00f0*/ 	.short	0x000b
        /*00f2*/ 	.short	0x0040
        /*00f4*/ 	.byte	0x00, 0xf0, 0x11, 0x00


	//----- nvinfo : EIATTR_KPARAM_INFO
	.align		4
.L_47:
        /*00f8*/ 	.byte	0x04, 0x17
        /*00fa*/ 	.short	(.L_49 - .L_48)
.L_48:
        /*00fc*/ 	.word	0x00000000
        /*0100*/ 	.short	0x000a
        /*0102*/ 	.short	0x003c
        /*0104*/ 	.byte	0x00, 0xf0, 0x11, 0x00


	//----- nvinfo : EIATTR_KPARAM_INFO
	.align		4
.L_49:
        /*0108*/ 	.byte	0x04, 0x17
        /*010a*/ 	.short	(.L_51 - .L_50)
.L_50:
        /*010c*/ 	.word	0x00000000
        /*0110*/ 	.short	0x0009
        /*0112*/ 	.short	0x0038
        /*0114*/ 	.byte	0x00, 0xf0, 0x11, 0x00


	//----- nvinfo : EIATTR_KPARAM_INFO
	.align		4
.L_51:
        /*0118*/ 	.byte	0x04, 0x17
        /*011a*/ 	.short	(.L_53 - .L_52)
.L_52:
        /*011c*/ 	.word	0x00000000
        /*0120*/ 	.short	0x0008
        /*0122*/ 	.short	0x0034
        /*0124*/ 	.byte	0x00, 0xf0, 0x11, 0x00


	//----- nvinfo : EIATTR_KPARAM_INFO
	.align		4
.L_53:
        /*0128*/ 	.byte	0x04, 0x17
        /*012a*/ 	.short	(.L_55 - .L_54)
.L_54:
        /*012c*/ 	.word	0x00000000
        /*0130*/ 	.short	0x0007
        /*0132*/ 	.short	0x0030
        /*0134*/ 	.byte	0x00, 0xf0, 0x11, 0x00


	//----- nvinfo : EIATTR_KPARAM_INFO
	.align		4
.L_55:
        /*0138*/ 	.byte	0x04, 0x17
        /*013a*/ 	.short	(.L_57 - .L_56)
.L_56:
        /*013c*/ 	.word	0x00000000
        /*0140*/ 	.short	0x0006
        /*0142*/ 	.short	0x002c
        /*0144*/ 	.byte	0x00, 0xf0, 0x11, 0x00


	//----- nvinfo : EIATTR_KPARAM_INFO
	.align		4
.L_57:
        /*0148*/ 	.byte	0x04, 0x17
        /*014a*/ 	.short	(.L_59 - .L_58)
.L_58:
        /*014c*/ 	.word	0x00000000
        /*0150*/ 	.short	0x0005
        /*0152*/ 	.short	0x0028
        /*0154*/ 	.byte	0x00, 0xf0, 0x11, 0x00


	//----- nvinfo : EIATTR_KPARAM_INFO
	.align		4
.L_59:
        /*0158*/ 	.byte	0x04, 0x17
        /*015a*/ 	.short	(.L_61 - .L_60)
.L_60:
        /*015c*/ 	.word	0x00000000
        /*0160*/ 	.short	0x0004
        /*0162*/ 	.short	0x0020
        /*0164*/ 	.byte	0x00, 0xf4, 0x21, 0x00


	//----- nvinfo : EIATTR_KPARAM_INFO
	.align		4
.L_61:
        /*0168*/ 	.byte	0x04, 0x17
        /*016a*/ 	.short	(.L_63 - .L_62)
.L_62:
        /*016c*/ 	.word	0x00000000
        /*0170*/ 	.short	0x0003
        /*0172*/ 	.short	0x0018
        /*0174*/ 	.byte	0x00, 0xf4, 0x21, 0x00


	//----- nvinfo : EIATTR_KPARAM_INFO
	.align		4
.L_63:
        /*0178*/ 	.byte	0x04, 0x17
        /*017a*/ 	.short	(.L_65 - .L_64)
.L_64:
        /*017c*/ 	.word	0x00000000
        /*0180*/ 	.short	0x0002
        /*0182*/ 	.short	0x0010
        /*0184*/ 	.byte	0x00, 0xf4, 0x21, 0x00


	//----- nvinfo : EIATTR_KPARAM_INFO
	.align		4
.L_65:
        /*0188*/ 	.byte	0x04, 0x17
        /*018a*/ 	.short	(.L_67 - .L_66)
.L_66:
        /*018c*/ 	.word	0x00000000
        /*0190*/ 	.short	0x0001
        /*0192*/ 	.short	0x0008
        /*0194*/ 	.byte	0x00, 0xf4, 0x21, 0x00


	//----- nvinfo : EIATTR_KPARAM_INFO
	.align		4
.L_67:
        /*0198*/ 	.byte	0x04, 0x17
        /*019a*/ 	.short	(.L_69 - .L_68)
.L_68:
        /*019c*/ 	.word	0x00000000
        /*01a0*/ 	.short	0x0000
        /*01a2*/ 	.short	0x0000
        /*01a4*/ 	.byte	0x00, 0xf4, 0x21, 0x00


	//----- nvinfo : EIATTR_AT_ENTRY_FRAGMENTS
	.align		4
.L_69:
        /*01a8*/ 	.byte	0x04, 0x4f
        /*01aa*/ 	.short	(.L_71 - .L_70)


	//   ....[0]....
.L_70:
        /*01ac*/ 	.word	0x00000004


	//----- nvinfo : EIATTR_RESERVED_SMEM_USED
	.align		4
.L_71:
        /*01b0*/ 	.byte	0x01, 0x41
	.zero		2


	//----- nvinfo : EIATTR_SPARSE_MMA_MASK
	.align		4
        /*01b4*/ 	.byte	0x03, 0x50
        /*01b6*/ 	.short	0x0000


	//----- nvinfo : EIATTR_TCGEN05_1CTA_USED
	.align		4
        /*01b8*/ 	.byte	0x01, 0x51
	.zero		2


	//----- nvinfo : EIATTR_MAXREG_COUNT
	.align		4
        /*01bc*/ 	.byte	0x03, 0x1b
        /*01be*/ 	.short	0x00ff


	//----- nvinfo : EIATTR_NUM_BARRIERS
	.align		4
        /*01c0*/ 	.byte	0x02, 0x4c
        /*01c2*/ 	.byte	0x01
	.zero		1


	//----- nvinfo : EIATTR_INT_WARP_WIDE_INSTR_OFFSETS
	.align		4
        /*01c4*/ 	.byte	0x04, 0x31
        /*01c6*/ 	.short	(.L_73 - .L_72)


	//   ....[0]....
.L_72:
        /*01c8*/ 	.word	0x00001140


	//   ....[1]....
        /*01cc*/ 	.word	0x00001160


	//   ....[2]....
        /*01d0*/ 	.word	0x000016e0


	//   ....[3]....
        /*01d4*/ 	.word	0x00001770


	//   ....[4]....
        /*01d8*/ 	.word	0x000044b0


	//   ....[5]....
        /*01dc*/ 	.word	0x00007230


	//   ....[6]....
        /*01e0*/ 	.word	0x00007280


	//----- nvinfo : EIATTR_COOP_GROUP_MASK_REGIDS
	.align		4
.L_73:
        /*01e4*/ 	.byte	0x04, 0x29
        /*01e6*/ 	.short	(.L_75 - .L_74)


	//   ....[0]....
.L_74:
        /*01e8*/ 	.word	0xffffffff


	//   ....[1]....
        /*01ec*/ 	.word	0xffffffff


	//   ....[2]....
        /*01f0*/ 	.word	0xffffffff


	//   ....[3]....
        /*01f4*/ 	.word	0xffffffff


	//   ....[4]....
        /*01f8*/ 	.word	0xffffffff


	//   ....[5]....
        /*01fc*/ 	.word	0xffffffff


	//   ....[6]....
        /*0200*/ 	.word	0xffffffff


	//   ....[7]....
        /*0204*/ 	.word	0xffffffff


	//   ....[8]....
        /*0208*/ 	.word	0xffffffff


	//   ....[9]....
        /*020c*/ 	.word	0xffffffff


	//   ....[10]....
        /*0210*/ 	.word	0xffffffff


	//   ....[11]....
        /*0214*/ 	.word	0xffffffff


	//----- nvinfo : EIATTR_COOP_GROUP_INSTR_OFFSETS
	.align		4
.L_75:
        /*0218*/ 	.byte	0x04, 0x28
        /*021a*/ 	.short	(.L_77 - .L_76)


	//   ....[0]....
.L_76:
        /*021c*/ 	.word	0x00000060


	//   ....[1]....
        /*0220*/ 	.word	0x00000320


	//   ....[2]....
        /*0224*/ 	.word	0x00002150


	//   ....[3]....
        /*0228*/ 	.word	0x00002270


	//   ....[4]....
        /*022c*/ 	.word	0x00002d40


	//   ....[5]....
        /*0230*/ 	.word	0x00003080


	//   ....[6]....
        /*0234*/ 	.word	0x00004c00


	//   ....[7]....
        /*0238*/ 	.word	0x00004c50


	//   ....[8]....
        /*023c*/ 	.word	0x000054a0


	//   ....[9]....
        /*0240*/ 	.word	0x00005500


	//   ....[10]....
        /*0244*/ 	.word	0x000070c0


	//   ....[11]....
        /*0248*/ 	.word	0x00007330


	//----- nvinfo : EIATTR_VRC_CTA_INIT_COUNT
	.align		4
.L_77:
        /*024c*/ 	.byte	0x02, 0x4a
        /*024e*/ 	.byte	0x80
	.zero		1


	//----- nvinfo : EIATTR_MBARRIER_INSTR_OFFSETS
	.align		4
        /*0250*/ 	.byte	0x04, 0x39
        /*0252*/ 	.short	(.L_79 - .L_78)


	//   ....[0]....
.L_78:
        /*0254*/ 	.word	0x00001480
        /*0258*/ 	.word	0x000000ff
        /*025c*/ 	.word	0x00000000
        /*0260*/ 	.short	0x0100
        /*0262*/ 	.byte	0x14
	.zero		1


	//   ....[1]....
        /*0264*/ 	.word	0x00001760
        /*0268*/ 	.word	0x000000ff
        /*026c*/ 	.word	0x0000e008
        /*0270*/ 	.short	0x0100
        /*0272*/ 	.byte	0x11
	.zero		1


	//   ....[2]....
        /*0274*/ 	.word	0x000019c0
        /*0278*/ 	.word	0x000000ff
        /*027c*/ 	.word	0x00004000
        /*0280*/ 	.short	0x0100
        /*0282*/ 	.byte	0x11
	.zero		1


	//   ....[3]....
        /*0284*/ 	.word	0x00001c10
        /*0288*/ 	.word	0x000000ff
        /*028c*/ 	.word	0x00004000
        /*0290*/ 	.short	0x010a
        /*0292*/ 	.byte	0x11
	.zero		1


	//   ....[4]....
        /*0294*/ 	.word	0x00001d40
        /*0298*/ 	.word	0x000000ff
        /*029c*/ 	.word	0x00004000
        /*02a0*/ 	.short	0x0108
        /*02a2*/ 	.byte	0x11
	.zero		1


	//   ....[5]....
        /*02a4*/ 	.word	0x000046f0
        /*02a8*/ 	.word	0x000000ff
        /*02ac*/ 	.word	0x0000e010
        /*02b0*/ 	.short	0x0100
        /*02b2*/ 	.byte	0x11
	.zero		1


	//   ....[6]....
        /*02b4*/ 	.word	0x00004860
        /*02b8*/ 	.word	0x000000ff
        /*02bc*/ 	.word	0x0000e010
        /*02c0*/ 	.short	0x010a
        /*02c2*/ 	.byte	0x11
	.zero		1


	//   ....[7]....
        /*02c4*/ 	.word	0x000048e0
        /*02c8*/ 	.word	0x000000ff
        /*02cc*/ 	.word	0x0000e010
        /*02d0*/ 	.short	0x0108
        /*02d2*/ 	.byte	0x11
	.zero		1


	//   ....[8]....
        /*02d4*/ 	.word	0x00005560
        /*02d8*/ 	.word	0x000000ff
        /*02dc*/ 	.word	0x00000000
        /*02e0*/ 	.short	0x010a
        /*02e2*/ 	.byte	0x14
	.zero		1


	//   ....[9]....
        /*02e4*/ 	.word	0x000062d0
        /*02e8*/ 	.word	0x000000ff
        /*02ec*/ 	.word	0x00000000
        /*02f0*/ 	.short	0x010a
        /*02f2*/ 	.byte	0x14
	.zero		1


	//   ....[10]....
        /*02f4*/ 	.word	0x00006430
        /*02f8*/ 	.word	0x000000ff
        /*02fc*/ 	.word	0x0000e000
        /*0300*/ 	.short	0x0108
        /*0302*/ 	.byte	0x11
	.zero		1


	//   ....[11]....
        /*0304*/ 	.word	0x00006540
        /*0308*/ 	.word	0x000000ff
        /*030c*/ 	.word	0x0000e008
        /*0310*/ 	.short	0x0108
        /*0312*/ 	.byte	0x11
	.zero		1


	//   ....[12]....
        /*0314*/ 	.word	0x00007350
        /*0318*/ 	.word	0x000000ff
        /*031c*/ 	.word	0x00004000
        /*0320*/ 	.short	0x010a
        /*0322*/ 	.byte	0x11
	.zero		1


	//   ....[13]....
        /*0324*/ 	.word	0x00007380
        /*0328*/ 	.word	0x000000ff
        /*032c*/ 	.word	0x0000e010
        /*0330*/ 	.short	0x010a
        /*0332*/ 	.byte	0x11
	.zero		1


	//   ....[14]....
        /*0334*/ 	.word	0x000073b0
        /*0338*/ 	.word	0x000000ff
        /*033c*/ 	.word	0x00000000
        /*0340*/ 	.short	0x010a
        /*0342*/ 	.byte	0x14
	.zero		1


	//   ....[15]....
        /*0344*/ 	.word	0x000073e0
        /*0348*/ 	.word	0x000000ff
        /*034c*/ 	.word	0x00000000
        /*0350*/ 	.short	0x010a
        /*0352*/ 	.byte	0x14
	.zero		1


	//----- nvinfo : EIATTR_NUM_MBARRIERS
	.align		4
.L_79:
        /*0354*/ 	.byte	0x03, 0x38
        /*0356*/ 	.short	0xffff


	//----- nvinfo : EIATTR_EXIT_INSTR_OFFSETS
	.align		4
        /*0358*/ 	.byte	0x04, 0x1c
        /*035a*/ 	.short	(.L_81 - .L_80)


	//   ....[0]....
.L_80:
        /*035c*/ 	.word	0x00007340


	//----- nvinfo : EIATTR_REQNTID
	.align		4
.L_81:
        /*0360*/ 	.byte	0x04, 0x10
        /*0362*/ 	.short	(.L_83 - .L_82)
.L_82:
        /*0364*/ 	.word	0x00000100
        /*0368*/ 	.word	0x00000001
        /*036c*/ 	.word	0x00000001


	//----- nvinfo : EIATTR_CRS_STACK_SIZE
	.align		4
.L_83:
        /*0370*/ 	.byte	0x04, 0x1e
        /*0372*/ 	.short	(.L_85 - .L_84)
.L_84:
        /*0374*/ 	.word	0x00000000


	//----- nvinfo : EIATTR_CBANK_PARAM_SIZE
	.align		4
.L_85:
        /*0378*/ 	.byte	0x03, 0x19
        /*037a*/ 	.short	0x0088


	//----- nvinfo : EIATTR_PARAM_CBANK
	.align		4
        /*037c*/ 	.byte	0x04, 0x0a
        /*037e*/ 	.short	(.L_87 - .L_86)
	.align		4
.L_86:
        /*0380*/ 	.word	index@(.nv.constant0.attn_fwd)
        /*0384*/ 	.short	0x0380
        /*0386*/ 	.short	0x0088


	//----- nvinfo : EIATTR_SW_WAR
	.align		4
.L_87:
        /*0388*/ 	.byte	0x04, 0x36
        /*038a*/ 	.short	(.L_89 - .L_88)
.L_88:
        /*038c*/ 	.word	0x00000008
.L_89:


//--------------------- .nv.compat                --------------------------
	.section	.nv.compat,"",@"SHT_CUDA_COMPAT_INFO"
	.align	4
        /*0000*/ 	.byte	0x02, 0x02, 0x02, 0x00, 0x02, 0x05, 0x05, 0x00, 0x02, 0x03, 0x00, 0x00, 0x02, 0x06, 0x01, 0x00


//--------------------- .nv.callgraph             --------------------------
	.section	.nv.callgraph,"",@"SHT_CUDA_CALLGRAPH"
	.align	4
	.sectionentsize	8
	.align		4
        /*0000*/ 	.word	0x00000000
	.align		4
        /*0004*/ 	.word	0xffffffff
	.align		4
        /*0008*/ 	.word	0x00000000
	.align		4
        /*000c*/ 	.word	0xfffffffe
	.align		4
        /*0010*/ 	.word	0x00000000
	.align		4
        /*0014*/ 	.word	0xfffffffd
	.align		4
        /*0018*/ 	.word	0x00000000
	.align		4
        /*001c*/ 	.word	0xfffffffc


//--------------------- .nv.constant4             --------------------------
	.section	.nv.constant4,"a",@progbits
	.align	8
	.align		8
.nv.constant4:
        /*0000*/ 	.dword	_$_str


//--------------------- .text.attn_fwd            --------------------------
	.section	.text.attn_fwd,"ax",@progbits
	.align	128
        .global         attn_fwd
        .type           attn_fwd,@function
        .size           attn_fwd,(.L_x_28 - attn_fwd)
        .other          attn_fwd,@"STO_CUDA_ENTRY STV_DEFAULT"
attn_fwd:
.text.attn_fwd:
[----:B------:R-:W0:Y:S01]  /*0000*/  LDC R1, c[0x0][0x37c] ;  /* 0x0000df00ff017b82 */ /* 0x000e220000000800 */
[----:B------:R-:W1:Y:S02]  /*0010*/  S2R R3, SR_TID.X ;  /* 0x0000000000037919 */ /* 0x000e640000002100 */
[----:B-1----:R-:W-:-:S13]  /*0020*/  ISETP.GE.U32.AND P0, PT, R3, 0x20, PT ;  /* 0x000000200300780c */ /* 0x002fda0003f06070 */
[----:B------:R-:W-:Y:S02]  /*0030*/  VOTEU.ANY UP0, P0 ;  /* 0x0000000000ff7886 */ /* 0x000fe40000000100 */
[----:B0-----:R-:W-:Y:S05]  /*0040*/  BRA.U UP0, `(.L_x_0) ;  /* 0x0000000100b87547 */ /* 0x001fea000b800000 */
[----:B------:R-:W0:Y:S01]  /*0050*/  S2UR UR6, SR_CgaCtaId ;  /* 0x00000000000679c3 */ /* 0x000e220000008800 */
[----:B------:R-:W-:Y:S01]  /*0060*/  NOP ;  /* 0x0000000000007918 */ /* 0x000fe20000000000 */
[----:B------:R-:W-:Y:S02]  /*0070*/  UMOV UR4, 0x40 ;  /* 0x0000004000047882 */ /* 0x000fe40000000000 */
[----:B0-----:R-:W-:-:S09]  /*0080*/  ULEA UR4, UR6, UR4, 0x18 ;  /* 0x0000000406047291 */ /* 0x001fd2000f8ec0ff */
[----:B------:R-:W0:Y:S01]  /*0090*/  LDS.U8 R0, [UR4] ;  /* 0x00000004ff007984 */ /* 0x000e220008000000 */
[----:B------:R-:W-:Y:S02]  /*00a0*/  UMOV UR4, 0x400 ;  /* 0x0000040000047882 */ /* 0x000fe40000000000 */
[----:B------:R-:W-:Y:S01]  /*00b0*/  ULEA UR4, UR6, UR4, 0x18 ;  /* 0x0000000406047291 */ /* 0x000fe2000f8ec0ff */
[----:B0-----:R-:W-:-:S13]  /*00c0*/  ISETP.NE.AND P0, PT, R0, RZ, PT ;  /* 0x000000ff0000720c */ /* 0x001fda0003f05270 */
[----:B------:R-:W-:Y:S05]  /*00d0*/  @P0 BRA `(.L_x_1) ;  /* 0x00000000007c0947 */ /* 0x000fea0003800000 */
[----:B------:R-:W-:-:S13]  /*00e0*/  ELECT P0, URZ, PT ;  /* 0x0000000000ff782f */ /* 0x000fda0003800000 */
[----:B------:R-:W-:Y:S05]  /*00f0*/  @!P0 BRA `(.L_x_2) ;  /* 0x0000000000848947 */ /* 0x000fea0003800000 */
[----:B------:R-:W-:Y:S01]  /*0100*/  UMOV UR5, 0x4 ;  /* 0x0000000400057882 */ /* 0x000fe20000000000 */
[----:B------:R-:W-:Y:S02]  /*0110*/  IMAD.MOV.U32 R7, RZ, RZ, 0x1 ;  /* 0x00000001ff077424 */ /* 0x000fe400078e00ff */
[----:B------:R-:W-:Y:S02]  /*0120*/  IMAD.MOV.U32 R5, RZ, RZ, 0xf ;  /* 0x0000000fff057424 */ /* 0x000fe400078e00ff */
[----:B------:R-:W-:Y:S04]  /*0130*/  DEPBAR.LE SB0, 0x36 ;  /* 0x00008d800000791a */ /* 0x000fe80000000000 */
[----:B------:R-:W0:Y:S02]  /*0140*/  UTCATOMSWS.FIND_AND_SET.ALIGN UP1, UR5, UR5 ;  /* 0x00000005000575e3 */ /* 0x000e240008020800 */
[----:B0-----:R-:W-:-:S04]  /*0150*/  PLOP3.LUT P0, PT, PT, PT, UP1, 0x80, 0x8 ;  /* 0x000000000008781c */ /* 0x001fc80003f0f018 */
[----:B------:R-:W-:-:S04]  /*0160*/  SEL R0, RZ, 0xffffffff, !P0 ;  /* 0xffffffffff007807 */ /* 0x000fc80004000000 */
[----:B------:R-:W-:Y:S02]  /*0170*/  ISETP.NE.AND P0, PT, R0, RZ, PT ;  /* 0x000000ff0000720c */ /* 0x000fe40003f05270 */
[----:B------:R-:W-:-:S11]  /*0180*/  MOV R0, UR5 ;  /* 0x0000000500007c02 */ /* 0x000fd60008000f00 */
[----:B------:R-:W-:Y:S05]  /*0190*/  @P0 BRA `(.L_x_3) ;  /* 0x0000000000240947 */ /* 0x000fea0003800000 */
.L_x_4:
[----:B------:R-:W-:Y:S05]  /*01a0*/  NANOSLEEP 0x64 ;  /* 0x000000640000795d */ /* 0x000fea0003800000 */
[----:B------:R-:W-:-:S05]  /*01b0*/  UMOV UR5, 0x4 ;  /* 0x0000000400057882 */ /* 0x000fca0000000000 */
[----:B------:R-:W-:Y:S04]  /*01c0*/  DEPBAR.LE SB0, 0x36 ;  /* 0x00008d800000791a */ /* 0x000fe80000000000 */
[----:B------:R-:W0:Y:S02]  /*01d0*/  UTCATOMSWS.FIND_AND_SET.ALIGN UP1, UR5, UR5 ;  /* 0x00000005000575e3 */ /* 0x000e240008020800 */
[----:B0-----:R-:W-:-:S04]  /*01e0*/  PLOP3.LUT P0, PT, PT, PT, UP1, 0x80, 0x8 ;  /* 0x000000000008781c */ /* 0x001fc80003f0f018 */
[----:B------:R-:W-:-:S04]  /*01f0*/  SEL R0, RZ, 0xffffffff, !P0 ;  /* 0xffffffffff007807 */ /* 0x000fc80004000000 */
[----:B------:R-:W-:Y:S01]  /*0200*/  ISETP.NE.AND P0, PT, R0, RZ, PT ;  /* 0x000000ff0000720c */ /* 0x000fe20003f05270 */
[----:B------:R-:W-:-:S12]  /*0210*/  IMAD.U32 R0, RZ, RZ, UR5 ;  /* 0x00000005ff007e24 */ /* 0x000fd8000f8e00ff */
[----:B------:R-:W-:Y:S05]  /*0220*/  @!P0 BRA `(.L_x_4) ;  /* 0xfffffffc00dc8947 */ /* 0x000fea000383ffff */
.L_x_3:
[C---:B------:R-:W-:Y:S01]  /*0230*/  VIADD R4, R0.reuse, 0x10 ;  /* 0x0000001000047836 */ /* 0x040fe20000000000 */
[----:B------:R-:W-:Y:S01]  /*0240*/  UMOV UR5, 0x50 ;  /* 0x0000005000057882 */ /* 0x000fe20000000000 */
[----:B------:R-:W-:Y:S01]  /*0250*/  SHF.L.U32 R2, R5, R0, RZ ;  /* 0x0000000005027219 */ /* 0x000fe200000006ff */
[----:B------:R-:W-:Y:S01]  /*0260*/  ULEA UR5, UR6, UR5, 0x18 ;  /* 0x0000000506057291 */ /* 0x000fe2000f8ec0ff */
[----:B------:R-:W-:Y:S02]  /*0270*/  SHF.L.U32 R0, R0, 0x5, RZ ;  /* 0x0000000500007819 */ /* 0x000fe400000006ff */
[----:B------:R-:W-:-:S04]  /*0280*/  SHF.L.U32 R5, R7, R4, RZ ;  /* 0x0000000407057219 */ /* 0x000fc800000006ff */
[----:B------:R-:W-:-:S05]  /*0290*/  LOP3.LUT R2, R5, R2, RZ, 0xfc, !PT ;  /* 0x0000000205027212 */ /* 0x000fca00078efcff */
[----:B------:R0:W-:Y:S04]  /*02a0*/  ATOMS.OR RZ, [UR5], R2 ;  /* 0x00000002ffff798c */ /* 0x0001e8000b000005 */
[----:B------:R0:W-:Y:S01]  /*02b0*/  STS [UR4], R0 ;  /* 0x00000000ff007988 */ /* 0x0001e20008000804 */
[----:B------:R-:W-:Y:S05]  /*02c0*/  BRA `(.L_x_2) ;  /* 0x0000000000107947 */ /* 0x000fea0003800000 */
.L_x_1:
[----:B------:R-:W-:Y:S01]  /*02d0*/  IMAD.MOV.U32 R0, RZ, RZ, -0x1 ;  /* 0xffffffffff007424 */ /* 0x000fe200078e00ff */
[----:B------:R-:W-:-:S04]  /*02e0*/  MOV R4, 0x310 ;  /* 0x0000031000047802 */ /* 0x000fc80000000f00 */
[----:B------:R0:W-:Y:S03]  /*02f0*/  STS [UR4], R0 ;  /* 0x00000000ff007988 */ /* 0x0001e60008000804 */
[----:B0-----:R-:W-:Y:S05]  /*0300*/  CALL.REL.NOINC `($__internal_1_$__cuda_sm10x_tcgen05_guardrail_trap_phase_invalid_during_alloc) ;  /* 0x00000070004c7944 */ /* 0x001fea0003c00000 */
.L_x_2:
[----:B------:R-:W-:Y:S05]  /*0310*/  WARPSYNC.ALL ;  /* 0x0000000000007948 */ /* 0x000fea0003800000 */
[----:B------:R-:W-:Y:S01]  /*0320*/  NOP ;  /* 0x0000000000007918 */ /* 0x000fe20000000000 */
.L_x_0:
[----:B------:R-:W1:Y:S01]  /*0330*/  S2R R5, SR_CTAID.X ;  /* 0x0000000000057919 */ /* 0x000e620000002500 */
[----:B------:R-:W2:Y:S01]  /*0340*/  S2UR UR16, SR_CTAID.Y ;  /* 0x00000000001079c3 */ /* 0x000ea20000002600 */
[----:B------:R-:W2:Y:S01]  /*0350*/  LDCU.64 UR4, c[0x0][0x3b0] ;  /* 0x00007600ff0477ac */ /* 0x000ea20008000a00 */
[----:B------:R-:W-:Y:S02]  /*0360*/  LOP3.LUT R40, R3, 0x3f, RZ, 0xc0, !PT ;  /* 0x0000003f03287812 */ /* 0x000fe400078ec0ff */
[----:B------:R-:W-:Y:S01]  /*0370*/  SHF.R.U32.HI R16, RZ, 0x6, R3 ;  /* 0x00000006ff107819 */ /* 0x000fe20000011603 */
[----:B------:R-:W-:Y:S01]  /*0380*/  UMOV UR17, 0x400 ;  /* 0x0000040000117882 */ /* 0x000fe20000000000 */
[----:B------:R-:W3:Y:S02]  /*0390*/  LDCU.64 UR28, c[0x0][0x358] ;  /* 0x00006b00ff1c77ac */ /* 0x000ee40008000a00 */
[----:B------:R-:W4:Y:S01]  /*03a0*/  S2UR UR6, SR_CgaCtaId ;  /* 0x00000000000679c3 */ /* 0x000f220000008800 */
[----:B------:R-:W-:-:S07]  /*03b0*/  SGXT.U32 R16, R16, 0x2 ;  /* 0x000000021010781a */ /* 0x000fce0000000000 */
[----:B------:R-:W0:Y:S08]  /*03c0*/  LDC R22, c[0x0][0x3b8] ;  /* 0x0000ee00ff167b82 */ /* 0x000e300000000800 */
[----:B------:R-:W3:Y:S01]  /*03d0*/  LDC.64 R18, c[0x0][0x380] ;  /* 0x0000e000ff127b82 */ /* 0x000ee20000000a00 */
[----:B--2---:R-:W-:-:S04]  /*03e0*/  UIMAD UR4, UR16, UR4, URZ ;  /* 0x00000004100472a4 */ /* 0x004fc8000f8e02ff */
[----:B------:R-:W-:Y:S01]  /*03f0*/  USHF.L.U32 UR7, UR4, 0x1, URZ ;  /* 0x0000000104077899 */ /* 0x000fe200080006ff */
[----:B01----:R-:W-:Y:S01]  /*0400*/  IMAD R2, R5, 0x40, R40 ;  /* 0x0000004005027824 */ /* 0x003fe200078e0228 */
[----:B----4-:R-:W-:Y:S01]  /*0410*/  ULEA UR17, UR6, UR17, 0x18 ;  /* 0x0000001106117291 */ /* 0x010fe2000f8ec0ff */
[----:B------:R-:W-:Y:S02]  /*0420*/  BAR.SYNC.DEFER_BLOCKING 0x0 ;  /* 0x0000000000007b1d */ /* 0x000fe40000010000 */
[----:B------:R-:W-:Y:S01]  /*0430*/  IMAD R0, R2, UR5, RZ ;  /* 0x0000000502007c24 */ /* 0x000fe2000f8e02ff */
[----:B------:R-:W-:-:S05]  /*0440*/  UIMAD.WIDE UR4, UR4, 0x2, URZ ;  /* 0x00000002040478a5 */ /* 0x000fca000f8e02ff */
[----:B------:R-:W0:Y:S01]  /*0450*/  LDC.64 R174, c[0x0][0x3c0] ;  /* 0x0000f000ffae7b82 */ /* 0x000e220000000a00 */
[----:B------:R-:W-:Y:S01]  /*0460*/  SHF.L.U32 R5, R0, 0x1, RZ ;  /* 0x0000000100057819 */ /* 0x000fe200000006ff */
[----:B------:R-:W-:Y:S02]  /*0470*/  IMAD R6, R16, R22, RZ ;  /* 0x0000001610067224 */ /* 0x000fe400078e02ff */
[----:B------:R-:W-:-:S04]  /*0480*/  IMAD.HI R0, R0, 0x2, RZ ;  /* 0x0000000200007827 */ /* 0x000fc800078e02ff */
[----:B------:R-:W-:Y:S01]  /*0490*/  IMAD R7, R22, 0x4, R6 ;  /* 0x0000000416077824 */ /* 0x000fe200078e0206 */
[----:B---3--:R-:W-:Y:S01]  /*04a0*/  IADD3 R18, P0, P1, R5, UR7, R18 ;  /* 0x0000000705127c10 */ /* 0x008fe2000f91e012 */
[----:B------:R-:W1:Y:S01]  /*04b0*/  LDCU UR4, c[0x0][0x3c8] ;  /* 0x00007900ff0477ac */ /* 0x000e620008000800 */
[----:B------:R-:W2:Y:S02]  /*04c0*/  LDC.64 R38, c[0x0][0x388] ;  /* 0x0000e200ff267b82 */ /* 0x000ea40000000a00 */
[----:B------:R-:W-:Y:S01]  /*04d0*/  IADD3.X R20, PT, PT, R0, UR5, R19, P0, P1 ;  /* 0x0000000500147c10 */ /* 0x000fe200087e2413 */
[----:B------:R-:W-:Y:S01]  /*04e0*/  IMAD R0, R22, 0x4, R7 ;  /* 0x0000000416007824 */ /* 0x000fe200078e0207 */
[C---:B------:R-:W-:Y:S01]  /*04f0*/  LEA R4, P0, R6.reuse, R18, 0x1 ;  /* 0x0000001206047211 */ /* 0x040fe200078008ff */
[----:B------:R-:W3:Y:S03]  /*0500*/  LDS R28, [UR17] ;  /* 0x00000011ff1c7984 */ /* 0x000ee60008000800 */
[----:B------:R-:W-:Y:S01]  /*0510*/  LEA.HI.X.SX32 R5, R6, R20, 0x1, P0 ;  /* 0x0000001406057211 */ /* 0x000fe200000f0eff */
[----:B------:R-:W-:Y:S01]  /*0520*/  BAR.SYNC.DEFER_BLOCKING 0x0 ;  /* 0x0000000000007b1d */ /* 0x000fe20000010000 */
[----:B------:R-:W-:-:S02]  /*0530*/  LEA R8, P1, R0, R18, 0x1 ;  /* 0x0000001200087211 */ /* 0x000fc400078208ff */
[----:B------:R-:W-:Y:S02]  /*0540*/  LEA R11, R22, R0, 0x2 ;  /* 0x00000000160b7211 */ /* 0x000fe400078e10ff */
[C---:B------:R-:W-:Y:S02]  /*0550*/  LEA R6, P0, R7.reuse, R18, 0x1 ;  /* 0x0000001207067211 */ /* 0x040fe400078008ff */
[-C--:B------:R-:W-:Y:S01]  /*0560*/  LEA.HI.X.SX32 R9, R0, R20.reuse, 0x1, P1 ;  /* 0x0000001400097211 */ /* 0x080fe200008f0eff */
[C---:B------:R-:W-:Y:S01]  /*0570*/  IMAD R0, R22.reuse, 0x4, R11 ;  /* 0x0000000416007824 */ /* 0x040fe200078e020b */
[----:B------:R-:W-:Y:S02]  /*0580*/  LEA.HI.X.SX32 R7, R7, R20, 0x1, P0 ;  /* 0x0000001407077211 */ /* 0x000fe400000f0eff */
[----:B------:R-:W-:Y:S01]  /*0590*/  LEA R10, P0, R11, R18, 0x1 ;  /* 0x000000120b0a7211 */ /* 0x000fe200078008ff */
[----:B------:R-:W-:-:S03]  /*05a0*/  IMAD R15, R22, 0x4, R0 ;  /* 0x00000004160f7824 */ /* 0x000fc600078e0200 */
[----:B------:R-:W-:Y:S02]  /*05b0*/  LEA.HI.X.SX32 R11, R11, R20, 0x1, P0 ;  /* 0x000000140b0b7211 */ /* 0x000fe400000f0eff */
[----:B------:R-:W-:-:S04]  /*05c0*/  LEA R12, P0, R0, R18, 0x1 ;  /* 0x00000012000c7211 */ /* 0x000fc800078008ff */
[----:B------:R-:W-:Y:S02]  /*05d0*/  LEA.HI.X.SX32 R13, R0, R20, 0x1, P0 ;  /* 0x00000014000d7211 */ /* 0x000fe400000f0eff */
[----:B------:R-:W-:Y:S01]  /*05e0*/  LEA R0, R22, R15, 0x2 ;  /* 0x0000000f16007211 */ /* 0x000fe200078e10ff */
[----:B------:R4:W5:Y:S03]  /*05f0*/  LDG.E.U16 R30, desc[UR28][R4.64] ;  /* 0x0000001c041e7981 */ /* 0x000966000c1e1500 */
[-C--:B------:R-:W-:Y:S01]  /*0600*/  LEA R14, P1, R0, R18.reuse, 0x1 ;  /* 0x00000012000e7211 */ /* 0x080fe200078208ff */
[----:B------:R-:W-:Y:S01]  /*0610*/  IMAD R17, R22, 0x4, R0 ;  /* 0x0000000416117824 */ /* 0x000fe200078e0200 */
[----:B------:R0:W5:Y:S04]  /*0620*/  LDG.E.U16 R32, desc[UR28][R8.64] ;  /* 0x0000001c08207981 */ /* 0x000168000c1e1500 */
[----:B------:R1:W5:Y:S01]  /*0630*/  LDG.E.U16 R19, desc[UR28][R6.64] ;  /* 0x0000001c06137981 */ /* 0x000362000c1e1500 */
[----:B----4-:R-:W-:-:S03]  /*0640*/  LEA R4, P0, R15, R18, 0x1 ;  /* 0x000000120f047211 */ /* 0x010fc600078008ff */
[----:B------:R4:W5:Y:S01]  /*0650*/  LDG.E.U16 R21, desc[UR28][R10.64] ;  /* 0x0000001c0a157981 */ /* 0x000962000c1e1500 */
[-C--:B------:R-:W-:Y:S02]  /*0660*/  LEA.HI.X.SX32 R5, R15, R20.reuse, 0x1, P0 ;  /* 0x000000140f057211 */ /* 0x080fe400000f0eff */
[----:B------:R-:W-:Y:S01]  /*0670*/  LEA.HI.X.SX32 R15, R0, R20, 0x1, P1 ;  /* 0x00000014000f7211 */ /* 0x000fe200008f0eff */
[----:B------:R-:W-:Y:S01]  /*0680*/  IMAD R0, R22, 0x4, R17 ;  /* 0x0000000416007824 */ /* 0x000fe200078e0211 */
[C---:B0-----:R-:W-:Y:S01]  /*0690*/  LEA R8, P0, R17.reuse, R18, 0x1 ;  /* 0x0000001211087211 */ /* 0x041fe200078008ff */
[----:B------:R0:W5:Y:S03]  /*06a0*/  LDG.E.U16 R34, desc[UR28][R12.64] ;  /* 0x0000001c0c227981 */ /* 0x000166000c1e1500 */
[----:B------:R-:W-:Y:S01]  /*06b0*/  LEA.HI.X.SX32 R9, R17, R20, 0x1, P0 ;  /* 0x0000001411097211 */ /* 0x000fe200000f0eff */
[----:B------:R0:W5:Y:S01]  /*06c0*/  LDG.E.U16 R23, desc[UR28][R4.64] ;  /* 0x0000001c04177981 */ /* 0x000162000c1e1500 */
[----:B-1----:R-:W-:-:S02]  /*06d0*/  LEA R6, P0, R0, R18, 0x1 ;  /* 0x0000001200067211 */ /* 0x002fc400078008ff */
[----:B----4-:R-:W-:Y:S01]  /*06e0*/  LEA R11, R22, R0, 0x2 ;  /* 0x00000000160b7211 */ /* 0x010fe200078e10ff */
[----:B------:R1:W5:Y:S01]  /*06f0*/  LDG.E.U16 R36, desc[UR28][R14.64] ;  /* 0x0000001c0e247981 */ /* 0x000362000c1e1500 */
[----:B------:R-:W-:-:S03]  /*0700*/  LEA.HI.X.SX32 R7, R0, R20, 0x1, P0 ;  /* 0x0000001400077211 */ /* 0x000fc600000f0eff */
[C---:B------:R-:W-:Y:S01]  /*0710*/  IMAD R0, R22.reuse, 0x4, R11 ;  /* 0x0000000416007824 */ /* 0x040fe200078e020b */
[CC--:B------:R-:W-:Y:S01]  /*0720*/  LEA R10, P0, R11.reuse, R18.reuse, 0x1 ;  /* 0x000000120b0a7211 */ /* 0x0c0fe200078008ff */
[----:B------:R4:W5:Y:S02]  /*0730*/  LDG.E.U16 R25, desc[UR28][R8.64] ;  /* 0x0000001c08197981 */ /* 0x000964000c1e1500 */
[----:B------:R-:W-:Y:S01]  /*0740*/  IMAD R17, R22, 0x4, R0 ;  /* 0x0000000416117824 */ /* 0x000fe200078e0200 */
[----:B0-----:R-:W-:Y:S01]  /*0750*/  LEA R12, P1, R0, R18, 0x1 ;  /* 0x00000012000c7211 */ /* 0x001fe200078208ff */
[----:B------:R-:W-:Y:S01]  /*0760*/  IMAD R16, R16, R175, RZ ;  /* 0x000000af10107224 */ /* 0x000fe200078e02ff */
[-C--:B------:R-:W-:Y:S01]  /*0770*/  LEA.HI.X.SX32 R11, R11, R20.reuse, 0x1, P0 ;  /* 0x000000140b0b7211 */ /* 0x080fe200000f0eff */
[----:B------:R0:W5:Y:S01]  /*0780*/  LDG.E.U16 R106, desc[UR28][R6.64] ;  /* 0x0000001c066a7981 */ /* 0x000162000c1e1500 */
[----:B------:R-:W-:Y:S02]  /*0790*/  LEA.HI.X.SX32 R13, R0, R20, 0x1, P1 ;  /* 0x00000014000d7211 */ /* 0x000fe400008f0eff */
[----:B------:R-:W-:Y:S01]  /*07a0*/  LEA R0, R22, R17, 0x2 ;  /* 0x0000001116007211 */ /* 0x000fe200078e10ff */
[----:B------:R-:W5:Y:S01]  /*07b0*/  LDG.E.U16 R27, desc[UR28][R10.64] ;  /* 0x0000001c0a1b7981 */ /* 0x000f62000c1e1500 */
[----:B------:R-:W-:-:S03]  /*07c0*/  LEA R4, P0, R17, R18, 0x1 ;  /* 0x0000001211047211 */ /* 0x000fc600078008ff */
[----:B-1----:R-:W-:Y:S01]  /*07d0*/  IMAD R15, R22, 0x4, R0 ;  /* 0x00000004160f7824 */ /* 0x002fe200078e0200 */
[----:B------:R-:W-:Y:S01]  /*07e0*/  LEA.HI.X.SX32 R5, R17, R20, 0x1, P0 ;  /* 0x0000001411057211 */ /* 0x000fe200000f0eff */
[----:B------:R1:W5:Y:S01]  /*07f0*/  LDG.E.U16 R108, desc[UR28][R12.64] ;  /* 0x0000001c0c6c7981 */ /* 0x000362000c1e1500 */
[----:B----4-:R-:W-:Y:S01]  /*0800*/  LEA R8, P0, R0, R18, 0x1 ;  /* 0x0000001200087211 */ /* 0x010fe200078008ff */
[----:B------:R-:W-:Y:S02]  /*0810*/  IMAD R17, R22, 0x4, R15 ;  /* 0x0000000416117824 */ /* 0x000fe400078e020f */
[----:B------:R-:W-:Y:S01]  /*0820*/  IMAD R174, R174, UR16, RZ ;  /* 0x00000010aeae7c24 */ /* 0x000fe2000f8e02ff */
[----:B------:R-:W-:Y:S01]  /*0830*/  LEA.HI.X.SX32 R9, R0, R20, 0x1, P0 ;  /* 0x0000001400097211 */ /* 0x000fe200000f0eff */
[----:B------:R-:W5:Y:S01]  /*0840*/  LDG.E.U16 R29, desc[UR28][R4.64] ;  /* 0x0000001c041d7981 */ /* 0x000f62000c1e1500 */
[----:B0-----:R-:W-:Y:S02]  /*0850*/  LEA R6, P0, R15, R18, 0x1 ;  /* 0x000000120f067211 */ /* 0x001fe400078008ff */
[----:B------:R-:W-:Y:S01]  /*0860*/  LEA R0, R22, R17, 0x2 ;  /* 0x0000001116007211 */ /* 0x000fe200078e10ff */
[----:B-1----:R-:W-:Y:S01]  /*0870*/  IMAD R12, R175, 0x4, R16 ;  /* 0x00000004af0c7824 */ /* 0x002fe200078e0210 */
[----:B------:R-:W-:Y:S01]  /*0880*/  LEA.HI.X.SX32 R7, R15, R20, 0x1, P0 ;  /* 0x000000140f077211 */ /* 0x000fe200000f0eff */
[----:B------:R0:W5:Y:S01]  /*0890*/  LDG.E.U16 R110, desc[UR28][R8.64] ;  /* 0x0000001c086e7981 */ /* 0x000162000c1e1500 */
[----:B------:R-:W-:-:S02]  /*08a0*/  LEA R14, P1, R17, R18, 0x1 ;  /* 0x00000012110e7211 */ /* 0x000fc400078208ff */
[C---:B------:R-:W-:Y:S01]  /*08b0*/  LEA R10, P0, R0.reuse, R18, 0x1 ;  /* 0x00000012000a7211 */ /* 0x040fe200078008ff */
[----:B------:R-:W-:Y:S01]  /*08c0*/  IMAD R18, R175, 0x4, R12 ;  /* 0x00000004af127824 */ /* 0x000fe200078e020c */
[-C--:B------:R-:W-:Y:S01]  /*08d0*/  LEA.HI.X.SX32 R15, R17, R20.reuse, 0x1, P1 ;  /* 0x00000014110f7211 */ /* 0x080fe200008f0eff */
[----:B------:R1:W5:Y:S01]  /*08e0*/  LDG.E.U16 R7, desc[UR28][R6.64] ;  /* 0x0000001c06077981 */ /* 0x000362000c1e1500 */
[----:B------:R-:W-:Y:S02]  /*08f0*/  LEA.HI.X.SX32 R11, R0, R20, 0x1, P0 ;  /* 0x00000014000b7211 */ /* 0x000fe400000f0eff */
[C---:B------:R-:W-:Y:S01]  /*0900*/  LEA R20, R175.reuse, R18, 0x2 ;  /* 0x00000012af147211 */ /* 0x040fe200078e10ff */
[----:B------:R4:W5:Y:S04]  /*0910*/  LDG.E.U16 R112, desc[UR28][R14.64] ;  /* 0x0000001c0e707981 */ /* 0x000968000c1e1500 */
[C---:B0-----:R-:W-:Y:S01]  /*0920*/  IMAD R8, R175.reuse, 0x4, R20 ;  /* 0x00000004af087824 */ /* 0x041fe200078e0214 */
[----:B------:R0:W5:Y:S03]  /*0930*/  LDG.E.U16 R11, desc[UR28][R10.64] ;  /* 0x0000001c0a0b7981 */ /* 0x000166000c1e1500 */
[----:B-1----:R-:W-:-:S05]  /*0940*/  IMAD R6, R175, 0x4, R8 ;  /* 0x00000004af067824 */ /* 0x002fca00078e0208 */
[----:B----4-:R-:W-:-:S05]  /*0950*/  LEA R14, R175, R6, 0x2 ;  /* 0x00000006af0e7211 */ /* 0x010fca00078e10ff */
[----:B0-----:R-:W-:-:S04]  /*0960*/  IMAD R10, R175, 0x4, R14 ;  /* 0x00000004af0a7824 */ /* 0x001fc800078e020e */
[C---:B------:R-:W-:Y:S02]  /*0970*/  IMAD R22, R175.reuse, 0x4, R10 ;  /* 0x00000004af167824 */ /* 0x040fe400078e020a */
[----:B------:R-:W-:Y:S02]  /*0980*/  IMAD R0, R40, UR4, RZ ;  /* 0x0000000428007c24 */ /* 0x000fe4000f8e02ff */
[C---:B------:R-:W-:Y:S01]  /*0990*/  IMAD R24, R175.reuse, 0x4, R22 ;  /* 0x00000004af187824 */ /* 0x040fe200078e0216 */
[----:B------:R-:W-:Y:S02]  /*09a0*/  SHF.L.U32 R5, R174, 0x1, RZ ;  /* 0x00000001ae057819 */ /* 0x000fe400000006ff */
[C---:B------:R-:W-:Y:S01]  /*09b0*/  SHF.L.U32 R4, R0.reuse, 0x1, RZ ;  /* 0x0000000100047819 */ /* 0x040fe200000006ff */
[----:B------:R-:W-:Y:S01]  /*09c0*/  IMAD R26, R175, 0x4, R24 ;  /* 0x00000004af1a7824 */ /* 0x000fe200078e0218 */
[----:B------:R-:W-:Y:S01]  /*09d0*/  SHF.R.U32.HI R9, RZ, 0x5, R3 ;  /* 0x00000005ff097819 */ /* 0x000fe20000011603 */
[----:B------:R-:W-:Y:S01]  /*09e0*/  IMAD.HI R0, R0, 0x2, RZ ;  /* 0x0000000200007827 */ /* 0x000fe200078e02ff */
[----:B--2---:R-:W-:-:S03]  /*09f0*/  IADD3 R5, P0, P1, R4, R38, R5 ;  /* 0x0000002604057210 */ /* 0x004fc6000791e005 */
[----:B------:R-:W-:Y:S01]  /*0a00*/  IMAD.HI R174, R174, 0x2, RZ ;  /* 0x00000002aeae7827 */ /* 0x000fe200078e02ff */
[----:B------:R-:W-:Y:S02]  /*0a10*/  LEA R4, R175, R26, 0x2 ;  /* 0x0000001aaf047211 */ /* 0x000fe400078e10ff */
[----:B------:R-:W-:Y:S02]  /*0a20*/  R2UR UR12, R9 ;  /* 0x00000000090c72ca */ /* 0x000fe400000e0000 */
[----:B---3--:R-:W-:Y:S02]  /*0a30*/  R2UR UR18, R28 ;  /* 0x000000001c1272ca */ /* 0x008fe400000e0000 */
[----:B------:R-:W-:Y:S02]  /*0a40*/  IADD3.X R9, PT, PT, R0, R39, R174, P0, P1 ;  /* 0x0000002700097210 */ /* 0x000fe400007e24ae */
[----:B------:R-:W-:Y:S02]  /*0a50*/  LOP3.LUT R0, R3, 0xc0, RZ, 0xc0, !PT ;  /* 0x000000c003007812 */ /* 0x000fe400078ec0ff */
[----:B------:R-:W-:-:S02]  /*0a60*/  LEA R28, R175, R4, 0x2 ;  /* 0x00000004af1c7211 */ /* 0x000fc400078e10ff */
[----:B------:R-:W-:Y:S02]  /*0a70*/  SHF.R.U32.HI R38, RZ, 0x2, R0 ;  /* 0x00000002ff267819 */ /* 0x000fe40000011600 */
[-C--:B------:R-:W-:Y:S01]  /*0a80*/  LEA R104, P0, R16, R5.reuse, 0x1 ;  /* 0x0000000510687211 */ /* 0x080fe200078008ff */
[C---:B------:R-:W-:Y:S01]  /*0a90*/  IMAD R0, R175.reuse, 0x4, R28 ;  /* 0x00000004af007824 */ /* 0x040fe200078e021c */
[----:B------:R-:W-:Y:S02]  /*0aa0*/  LEA R102, P1, R12, R5, 0x1 ;  /* 0x000000050c667211 */ /* 0x000fe400078208ff */
[-C--:B------:R-:W-:Y:S02]  /*0ab0*/  LEA.HI.X.SX32 R105, R16, R9.reuse, 0x1, P0 ;  /* 0x0000000910697211 */ /* 0x080fe400000f0eff */
[----:B------:R-:W-:Y:S02]  /*0ac0*/  LEA R16, R175, R0, 0x2 ;  /* 0x00000000af107211 */ /* 0x000fe400078e10ff */
[----:B------:R-:W-:-:S02]  /*0ad0*/  LEA.HI.X.SX32 R103, R12, R9, 0x1, P1 ;  /* 0x000000090c677211 */ /* 0x000fc400008f0eff */
[-C--:B------:R-:W-:Y:S01]  /*0ae0*/  LEA R100, P0, R18, R5.reuse, 0x1 ;  /* 0x0000000512647211 */ /* 0x080fe200078008ff */
[C---:B------:R-:W-:Y:S01]  /*0af0*/  IMAD R12, R175.reuse, 0x4, R16 ;  /* 0x00000004af0c7824 */ /* 0x040fe200078e0210 */
[----:B------:R-:W-:Y:S02]  /*0b00*/  LEA R94, P1, R6, R5, 0x1 ;  /* 0x00000005065e7211 */ /* 0x000fe400078208ff */
[-C--:B------:R-:W-:Y:S02]  /*0b10*/  LEA.HI.X.SX32 R101, R18, R9.reuse, 0x1, P0 ;  /* 0x0000000912657211 */ /* 0x080fe400000f0eff */
[C---:B------:R-:W-:Y:S02]  /*0b20*/  LEA R18, R175.reuse, R12, 0x2 ;  /* 0x0000000caf127211 */ /* 0x040fe400078e10ff */
[----:B------:R-:W-:Y:S02]  /*0b30*/  LEA.HI.X.SX32 R95, R6, R9, 0x1, P1 ;  /* 0x00000009065f7211 */ /* 0x000fe400008f0eff */
[-C--:B------:R-:W-:Y:S01]  /*0b40*/  LEA R96, P0, R8, R5.reuse, 0x1 ;  /* 0x0000000508607211 */ /* 0x080fe200078008ff */
[----:B------:R-:W-:Y:S01]  /*0b50*/  IMAD R6, R175, 0x4, R18 ;  /* 0x00000004af067824 */ /* 0x000fe200078e0212 */
[----:B------:R-:W-:-:S02]  /*0b60*/  LEA R98, P2, R20, R5, 0x1 ;  /* 0x0000000514627211 */ /* 0x000fc400078408ff */
[----:B------:R-:W-:Y:S02]  /*0b70*/  LEA.HI.X.SX32 R97, R8, R9, 0x1, P0 ;  /* 0x0000000908617211 */ /* 0x000fe400000f0eff */
[----:B------:R-:W-:Y:S02]  /*0b80*/  LEA R90, P0, R10, R5, 0x1 ;  /* 0x000000050a5a7211 */ /* 0x000fe400078008ff */
[C---:B------:R-:W-:Y:S02]  /*0b90*/  LEA R8, R175.reuse, R6, 0x2 ;  /* 0x00000006af087211 */ /* 0x040fe400078e10ff */
[-C--:B------:R-:W-:Y:S02]  /*0ba0*/  LEA.HI.X.SX32 R99, R20, R9.reuse, 0x1, P2 ;  /* 0x0000000914637211 */ /* 0x080fe400010f0eff */
[----:B------:R-:W-:Y:S01]  /*0bb0*/  LEA.HI.X.SX32 R91, R10, R9, 0x1, P0 ;  /* 0x000000090a5b7211 */ /* 0x000fe200000f0eff */
[----:B------:R-:W-:Y:S01]  /*0bc0*/  IMAD R10, R175, 0x4, R8 ;  /* 0x00000004af0a7824 */ /* 0x000fe200078e0208 */
[----:B------:R-:W-:-:S02]  /*0bd0*/  LEA R92, P2, R14, R5, 0x1 ;  /* 0x000000050e5c7211 */ /* 0x000fc400078408ff */
[----:B------:R-:W-:Y:S02]  /*0be0*/  LEA R88, P1, R22, R5, 0x1 ;  /* 0x0000000516587211 */ /* 0x000fe400078208ff */
[-C--:B------:R-:W-:Y:S02]  /*0bf0*/  LEA.HI.X.SX32 R93, R14, R9.reuse, 0x1, P2 ;  /* 0x000000090e5d7211 */ /* 0x080fe400010f0eff */
[----:B------:R-:W-:Y:S02]  /*0c00*/  LEA.HI.X.SX32 R89, R22, R9, 0x1, P1 ;  /* 0x0000000916597211 */ /* 0x000fe400008f0eff */
[C---:B------:R-:W-:Y:S02]  /*0c10*/  LEA R82, P1, R4.reuse, R5, 0x1 ;  /* 0x0000000504527211 */ /* 0x040fe400078208ff */
[----:B------:R-:W-:Y:S02]  /*0c20*/  LEA R14, R175, R10, 0x2 ;  /* 0x0000000aaf0e7211 */ /* 0x000fe400078e10ff */
[----:B------:R-:W-:-:S02]  /*0c30*/  LEA.HI.X.SX32 R83, R4, R9, 0x1, P1 ;  /* 0x0000000904537211 */ /* 0x000fc400008f0eff */
[-C--:B------:R-:W-:Y:S01]  /*0c40*/  LEA R86, P2, R24, R5.reuse, 0x1 ;  /* 0x0000000518567211 */ /* 0x080fe200078408ff */
[----:B------:R-:W-:Y:S01]  /*0c50*/  IMAD R4, R175, 0x4, R14 ;  /* 0x00000004af047824 */ /* 0x000fe200078e020e */
[----:B------:R-:W-:Y:S02]  /*0c60*/  LEA R84, P0, R26, R5, 0x1 ;  /* 0x000000051a547211 */ /* 0x000fe400078008ff */
[-C--:B------:R-:W-:Y:S02]  /*0c70*/  LEA.HI.X.SX32 R87, R24, R9.reuse, 0x1, P2 ;  /* 0x0000000918577211 */ /* 0x080fe400010f0eff */
[----:B------:R-:W-:Y:S02]  /*0c80*/  LEA.HI.X.SX32 R85, R26, R9, 0x1, P0 ;  /* 0x000000091a557211 */ /* 0x000fe400000f0eff */
[-C--:B------:R-:W-:Y:S02]  /*0c90*/  LEA R80, P2, R28, R5.reuse, 0x1 ;  /* 0x000000051c507211 */ /* 0x080fe400078408ff */
[----:B------:R-:W-:-:S02]  /*0ca0*/  LEA R78, P0, R0, R5, 0x1 ;  /* 0x00000005004e7211 */ /* 0x000fc400078008ff */
[C---:B------:R-:W-:Y:S02]  /*0cb0*/  LEA R20, R175.reuse, R4, 0x2 ;  /* 0x00000004af147211 */ /* 0x040fe400078e10ff */
[-C--:B------:R-:W-:Y:S02]  /*0cc0*/  LEA.HI.X.SX32 R81, R28, R9.reuse, 0x1, P2 ;  /* 0x000000091c517211 */ /* 0x080fe400010f0eff */
[----:B------:R-:W-:Y:S01]  /*0cd0*/  LEA.HI.X.SX32 R79, R0, R9, 0x1, P0 ;  /* 0x00000009004f7211 */ /* 0x000fe200000f0eff */
[----:B------:R-:W-:Y:S01]  /*0ce0*/  IMAD R0, R175, 0x4, R20 ;  /* 0x00000004af007824 */ /* 0x000fe200078e0214 */
[-C--:B------:R-:W-:Y:S02]  /*0cf0*/  LEA R76, P1, R16, R5.reuse, 0x1 ;  /* 0x00000005104c7211 */ /* 0x080fe400078208ff */
[----:B------:R-:W-:Y:S02]  /*0d00*/  LEA R74, P2, R12, R5, 0x1 ;  /* 0x000000050c4a7211 */ /* 0x000fe400078408ff */
[----:B------:R-:W-:-:S02]  /*0d10*/  LEA.HI.X.SX32 R77, R16, R9, 0x1, P1 ;  /* 0x00000009104d7211 */ /* 0x000fc400008f0eff */
[----:B------:R-:W-:Y:S02]  /*0d20*/  LEA.HI.X.SX32 R75, R12, R9, 0x1, P2 ;  /* 0x000000090c4b7211 */ /* 0x000fe400010f0eff */
[C---:B------:R-:W-:Y:S02]  /*0d30*/  LEA R70, P1, R6.reuse, R5, 0x1 ;  /* 0x0000000506467211 */ /* 0x040fe400078208ff */
        /* <DEDUP_REMOVED lines=19> */
[C---:B------:R-:W-:Y:S01]  /*0e70*/  IMAD R0, R175.reuse, 0x4, R10 ;  /* 0x00000004af007824 */ /* 0x040fe200078e020a */
[----:B------:R-:W-:Y:S02]  /*0e80*/  LEA R60, P0, R20, R5, 0x1 ;  /* 0x00000005143c7211 */ /* 0x000fe400078008ff */
[----:B------:R-:W-:Y:S02]  /*0e90*/  LEA.HI.X.SX32 R57, R12, R9, 0x1, P2 ;  /* 0x000000090c397211 */ /* 0x000fe400010f0eff */
[----:B------:R-:W-:Y:S02]  /*0ea0*/  LEA R50, P2, R4, R5, 0x1 ;  /* 0x0000000504327211 */ /* 0x000fe400078408ff */
[----:B------:R-:W-:Y:S02]  /*0eb0*/  LEA R12, R175, R0, 0x2 ;  /* 0x00000000af0c7211 */ /* 0x000fe400078e10ff */
[----:B------:R-:W-:-:S02]  /*0ec0*/  LEA.HI.X.SX32 R61, R20, R9, 0x1, P0 ;  /* 0x00000009143d7211 */ /* 0x000fc400000f0eff */
[----:B------:R-:W-:Y:S01]  /*0ed0*/  LEA.HI.X.SX32 R51, R4, R9, 0x1, P2 ;  /* 0x0000000904337211 */ /* 0x000fe200010f0eff */
[----:B------:R-:W-:Y:S01]  /*0ee0*/  IMAD R4, R175, 0x4, R12 ;  /* 0x00000004af047824 */ /* 0x000fe200078e020c */
[-C--:B------:R-:W-:Y:S02]  /*0ef0*/  LEA R54, P0, R6, R5.reuse, 0x1 ;  /* 0x0000000506367211 */ /* 0x080fe400078008ff */
[----:B------:R-:W-:Y:S01]  /*0f00*/  LEA R52, P1, R8, R5, 0x1 ;  /* 0x0000000508347211 */ /* 0x000fe200078208ff */
[----:B------:R-:W-:Y:S01]  /*0f10*/  IMAD.SHL.U32 R37, R3, 0x2, RZ ;  /* 0x0000000203257824 */ /* 0x000fe200078e00ff */
[-C--:B------:R-:W-:Y:S02]  /*0f20*/  LEA.HI.X.SX32 R55, R6, R9.reuse, 0x1, P0 ;  /* 0x0000000906377211 */ /* 0x080fe400000f0eff */
[----:B------:R-:W-:Y:S02]  /*0f30*/  LEA.HI.X.SX32 R53, R8, R9, 0x1, P1 ;  /* 0x0000000908357211 */ /* 0x000fe400008f0eff */
[----:B------:R-:W-:-:S02]  /*0f40*/  LEA R48, P0, R10, R5, 0x1 ;  /* 0x000000050a307211 */ /* 0x000fc400078008ff */
[-C--:B------:R-:W-:Y:S02]  /*0f50*/  LEA R46, P1, R0, R5.reuse, 0x1 ;  /* 0x00000005002e7211 */ /* 0x080fe400078208ff */
[-C--:B------:R-:W-:Y:S02]  /*0f60*/  LEA R44, P2, R12, R5.reuse, 0x1 ;  /* 0x000000050c2c7211 */ /* 0x080fe400078408ff */
[----:B------:R-:W-:Y:S02]  /*0f70*/  LEA R42, P3, R4, R5, 0x1 ;  /* 0x00000005042a7211 */ /* 0x000fe400078608ff */
[-C--:B------:R-:W-:Y:S02]  /*0f80*/  LEA.HI.X.SX32 R49, R10, R9.reuse, 0x1, P0 ;  /* 0x000000090a317211 */ /* 0x080fe400000f0eff */
[-C--:B------:R-:W-:Y:S02]  /*0f90*/  LEA.HI.X.SX32 R47, R0, R9.reuse, 0x1, P1 ;  /* 0x00000009002f7211 */ /* 0x080fe400008f0eff */
[----:B------:R-:W-:-:S02]  /*0fa0*/  LEA.HI.X.SX32 R45, R12, R9, 0x1, P2 ;  /* 0x000000090c2d7211 */ /* 0x000fc400010f0eff */
[----:B------:R-:W-:Y:S02]  /*0fb0*/  LEA.HI.X.SX32 R43, R4, R9, 0x1, P3 ;  /* 0x00000009042b7211 */ /* 0x000fe400018f0eff */
[----:B------:R-:W-:Y:S01]  /*0fc0*/  LOP3.LUT R39, R38, 0x1fe, R37, 0x78, !PT ;  /* 0x000001fe26277812 */ /* 0x000fe200078e7825 */
[----:B------:R-:W-:Y:S06]  /*0fd0*/  BRA.U UP0, `(.L_x_5) ;  /* 0x0000000100187547 */ /* 0x000fec000b800000 */
[----:B------:R-:W-:Y:S01]  /*0fe0*/  ELECT P0, URZ, PT ;  /* 0x0000000000ff782f */ /* 0x000fe20003800000 */
[----:B------:R-:W-:Y:S01]  /*0ff0*/  HFMA2 R0, -RZ, RZ, 0, 5.9604644775390625e-08 ;  /* 0x00000001ff007431 */ /* 0x000fe200000001ff */
[----:B------:R-:W-:Y:S01]  /*1000*/  UMOV UR4, 0x40 ;  /* 0x0000004000047882 */ /* 0x000fe20000000000 */
[----:B------:R-:W-:Y:S01]  /*1010*/  UVIRTCOUNT.DEALLOC.SMPOOL 0x80 ;  /* 0x000000800000784c */ /* 0x000fe20000000000 */
[----:B------:R-:W-:-:S09]  /*1020*/  ULEA UR4, UR6, UR4, 0x18 ;  /* 0x0000000406047291 */ /* 0x000fd2000f8ec0ff */
[----:B------:R0:W-:Y:S03]  /*1030*/  @P0 STS.U8 [UR4], R0 ;  /* 0x00000000ff000988 */ /* 0x0001e60008000004 */
.L_x_5:
[----:B------:R-:W-:Y:S01]  /*1040*/  USHF.L.U32 UR4, UR12, 0x15, URZ ;  /* 0x000000150c047899 */ /* 0x000fe200080006ff */
[----:B------:R-:W-:Y:S01]  /*1050*/  LOP3.LUT R38, R39, 0x40, RZ, 0x3c, !PT ;  /* 0x0000004027267812 */ /* 0x000fe200078e3cff */
[----:B------:R-:W-:Y:S01]  /*1060*/  ULOP3.LUT UR22, UR12, 0x4, URZ, 0xc0, !UPT ;  /* 0x000000040c167892 */ /* 0x000fe2000f8ec0ff */
[----:B------:R-:W-:Y:S01]  /*1070*/  LOP3.LUT P1, RZ, R3, 0xff, RZ, 0xc0, !PT ;  /* 0x000000ff03ff7812 */ /* 0x000fe2000782c0ff */
[----:B------:R-:W-:Y:S01]  /*1080*/  ULOP3.LUT UR6, UR4, 0x600000, URZ, 0xc0, !UPT ;  /* 0x0060000004067892 */ /* 0x000fe2000f8ec0ff */
[----:B-----5:R1:W-:Y:S01]  /*1090*/  STS.U16 [R39+UR17+0xc000], R30 ;  /* 0x00c0001e27007988 */ /* 0x0203e20008000411 */
[----:B------:R-:W-:Y:S01]  /*10a0*/  UMOV UR5, 0x1 ;  /* 0x0000000100057882 */ /* 0x000fe20000000000 */
[----:B------:R-:W-:Y:S01]  /*10b0*/  UIADD3 UR20, UPT, UPT, UR17, 0xe000, URZ ;  /* 0x0000e00011147890 */ /* 0x000fe2000fffe0ff */
[----:B0-----:R-:W-:Y:S01]  /*10c0*/  PRMT R0, RZ, 0x7610, R0 ;  /* 0x00007610ff007816 */ /* 0x001fe20000000000 */
[----:B------:R-:W-:Y:S01]  /*10d0*/  ULEA UR19, UR22, UR6, 0x3 ;  /* 0x0000000616137291 */ /* 0x000fe2000f8e18ff */
[----:B------:R0:W-:Y:S01]  /*10e0*/  STS.U16 [R39+UR17+0xc400], R32 ;  /* 0x00c4002027007988 */ /* 0x0001e20008000411 */
[----:B------:R-:W2:Y:S01]  /*10f0*/  LDCU UR7, c[0x0][0x3f0] ;  /* 0x00007e00ff0777ac */ /* 0x000ea20008000800 */
[----:B------:R-:W-:-:S02]  /*1100*/  PRMT R4, RZ, 0x7610, R4 ;  /* 0x00007610ff047816 */ /* 0x000fc40000000004 */
[----:B------:R-:W-:Y:S01]  /*1110*/  STS.U16 [R39+UR17+0xc800], R34 ;  /* 0x00c8002227007988 */ /* 0x000fe20008000411 */
[----:B------:R-:W-:Y:S01]  /*1120*/  UIADD3 UR19, UPT, UPT, UR18, UR19, URZ ;  /* 0x0000001312137290 */ /* 0x000fe2000fffe0ff */
[----:B------:R-:W-:Y:S01]  /*1130*/  PRMT R6, RZ, 0x7610, R6 ;  /* 0x00007610ff067816 */ /* 0x000fe20000000006 */
[----:B------:R-:W-:Y:S01]  /*1140*/  VOTEU.ALL UP1, P1 ;  /* 0x0000000000ff7886 */ /* 0x000fe20000820000 */
[----:B------:R-:W-:Y:S01]  /*1150*/  STS.U16 [R39+UR17+0xcc00], R36 ;  /* 0x00cc002427007988 */ /* 0x000fe20008000411 */
[----:B------:R-:W-:Y:S01]  /*1160*/  VOTEU.ALL UP2, P1 ;  /* 0x0000000000ff7886 */ /* 0x000fe20000840000 */
[----:B------:R-:W-:Y:S02]  /*1170*/  PRMT R8, RZ, 0x7610, R8 ;  /* 0x00007610ff087816 */ /* 0x000fe40000000008 */
[----:B------:R-:W-:Y:S01]  /*1180*/  STS.U16 [R39+UR17+0xd000], R106 ;  /* 0x00d0006a27007988 */ /* 0x000fe20008000411 */
[----:B------:R-:W-:-:S04]  /*1190*/  @!UP1 UIADD3 UR8, UPT, UPT, -UR5, 0x100000, URZ ;  /* 0x0010000005089890 */ /* 0x000fc8000fffe1ff */
[----:B------:R-:W-:Y:S02]  /*11a0*/  @!UP1 USHF.L.U32 UR9, UR8, 0xb, URZ ;  /* 0x0000000b08099899 */ /* 0x000fe400080006ff */
[----:B------:R-:W-:Y:S01]  /*11b0*/  @!UP1 USHF.L.U32 UR8, UR8, 0x1, URZ ;  /* 0x0000000108089899 */ /* 0x000fe200080006ff */
[----:B------:R-:W-:Y:S01]  /*11c0*/  PRMT R10, RZ, 0x7610, R10 ;  /* 0x00007610ff0a7816 */ /* 0x000fe2000000000a */
[----:B------:R-:W-:Y:S01]  /*11d0*/  STS.U16 [R39+UR17+0xd400], R108 ;  /* 0x00d4006c27007988 */ /* 0x000fe20008000411 */
[----:B------:R-:W-:Y:S02]  /*11e0*/  PRMT R12, RZ, 0x7610, R12 ;  /* 0x00007610ff0c7816 */ /* 0x000fe4000000000c */
[----:B--2---:R-:W-:Y:S01]  /*11f0*/  ISETP.LT.AND P2, PT, RZ, UR7, PT ;  /* 0x00000007ff007c0c */ /* 0x004fe2000bf41270 */
[----:B------:R-:W-:Y:S01]  /*1200*/  STS.U16 [R39+UR17+0xd800], R110 ;  /* 0x00d8006e27007988 */ /* 0x000fe20008000411 */
[----:B------:R-:W-:Y:S02]  /*1210*/  PRMT R14, RZ, 0x7610, R14 ;  /* 0x00007610ff0e7816 */ /* 0x000fe4000000000e */
[----:B------:R-:W-:Y:S01]  /*1220*/  PRMT R16, RZ, 0x7610, R16 ;  /* 0x00007610ff107816 */ /* 0x000fe20000000010 */
[----:B------:R-:W-:Y:S01]  /*1230*/  STS.U16 [R39+UR17+0xdc00], R112 ;  /* 0x00dc007027007988 */ /* 0x000fe20008000411 */
[----:B------:R-:W-:-:S02]  /*1240*/  PRMT R18, RZ, 0x7610, R18 ;  /* 0x00007610ff127816 */ /* 0x000fc40000000012 */
[----:B------:R-:W-:Y:S01]  /*1250*/  PRMT R20, RZ, 0x7610, R20 ;  /* 0x00007610ff147816 */ /* 0x000fe20000000014 */
[----:B------:R2:W-:Y:S01]  /*1260*/  STS.U16 [R38+UR17+0xc200], R19 ;  /* 0x00c2001326007988 */ /* 0x0005e20008000411 */
[----:B------:R-:W-:Y:S02]  /*1270*/  PRMT R22, RZ, 0x7610, R22 ;  /* 0x00007610ff167816 */ /* 0x000fe40000000016 */
[----:B------:R-:W-:Y:S01]  /*1280*/  PRMT R24, RZ, 0x7610, R24 ;  /* 0x00007610ff187816 */ /* 0x000fe20000000018 */
[----:B------:R3:W-:Y:S01]  /*1290*/  STS.U16 [R38+UR17+0xc600], R21 ;  /* 0x00c6001526007988 */ /* 0x0007e20008000411 */
[----:B------:R-:W-:Y:S02]  /*12a0*/  PRMT R26, RZ, 0x7610, R26 ;  /* 0x00007610ff1a7816 */ /* 0x000fe4000000001a */
[----:B------:R-:W-:Y:S01]  /*12b0*/  PRMT R28, RZ, 0x7610, R28 ;  /* 0x00007610ff1c7816 */ /* 0x000fe2000000001c */
[----:B------:R4:W-:Y:S01]  /*12c0*/  STS.U16 [R38+UR17+0xca00], R23 ;  /* 0x00ca001726007988 */ /* 0x0009e20008000411 */
[----:B-1----:R-:W-:-:S02]  /*12d0*/  PRMT R30, RZ, 0x7610, R30 ;  /* 0x00007610ff1e7816 */ /* 0x002fc4000000001e */
[----:B0-----:R-:W-:Y:S01]  /*12e0*/  PRMT R32, RZ, 0x7610, R32 ;  /* 0x00007610ff207816 */ /* 0x001fe20000000020 */
[----:B------:R0:W-:Y:S01]  /*12f0*/  STS.U16 [R38+UR17+0xce00], R25 ;  /* 0x00ce001926007988 */ /* 0x0001e20008000411 */
[----:B------:R-:W-:Y:S02]  /*1300*/  PRMT R5, RZ, 0x7610, R5 ;  /* 0x00007610ff057816 */ /* 0x000fe40000000005 */
[----:B------:R-:W-:Y:S01]  /*1310*/  PRMT R9, RZ, 0x7610, R9 ;  /* 0x00007610ff097816 */ /* 0x000fe20000000009 */
[----:B------:R1:W-:Y:S01]  /*1320*/  STS.U16 [R38+UR17+0xd200], R27 ;  /* 0x00d2001b26007988 */ /* 0x0003e20008000411 */
[----:B------:R-:W-:Y:S02]  /*1330*/  PRMT R13, RZ, 0x7610, R13 ;  /* 0x00007610ff0d7816 */ /* 0x000fe4000000000d */
[----:B------:R-:W-:Y:S01]  /*1340*/  PRMT R15, RZ, 0x7610, R15 ;  /* 0x00007610ff0f7816 */ /* 0x000fe2000000000f */
[----:B------:R-:W-:Y:S01]  /*1350*/  STS.U16 [R38+UR17+0xd600], R29 ;  /* 0x00d6001d26007988 */ /* 0x000fe20008000411 */
[----:B------:R-:W-:-:S02]  /*1360*/  PRMT R17, RZ, 0x7610, R17 ;  /* 0x00007610ff117816 */ /* 0x000fc40000000011 */
[----:B--2---:R-:W-:Y:S01]  /*1370*/  PRMT R19, RZ, 0x7610, R19 ;  /* 0x00007610ff137816 */ /* 0x004fe20000000013 */
[----:B------:R2:W-:Y:S01]  /*1380*/  STS.U16 [R38+UR17+0xda00], R7 ;  /* 0x00da000726007988 */ /* 0x0005e20008000411 */
[----:B---3--:R-:W-:Y:S02]  /*1390*/  PRMT R21, RZ, 0x7610, R21 ;  /* 0x00007610ff157816 */ /* 0x008fe40000000015 */
[----:B----4-:R-:W-:Y:S01]  /*13a0*/  PRMT R23, RZ, 0x7610, R23 ;  /* 0x00007610ff177816 */ /* 0x010fe20000000017 */
[----:B------:R3:W-:Y:S01]  /*13b0*/  STS.U16 [R38+UR17+0xde00], R11 ;  /* 0x00de000b26007988 */ /* 0x0007e20008000411 */
[----:B0-----:R-:W-:Y:S02]  /*13c0*/  PRMT R25, RZ, 0x7610, R25 ;  /* 0x00007610ff197816 */ /* 0x001fe40000000019 */
[----:B-1----:R-:W-:Y:S01]  /*13d0*/  PRMT R27, RZ, 0x7610, R27 ;  /* 0x00007610ff1b7816 */ /* 0x002fe2000000001b */
[----:B------:R-:W-:Y:S01]  /*13e0*/  STTM.16dp32bit_t0_t15.x16 tmem[UR19], RZ ;  /* 0x000000ff000079ed */ /* 0x000fe20008a00013 */
[----:B------:R-:W-:Y:S01]  /*13f0*/  STTM.16dp32bit_t16_t31.x16 tmem[UR19+0x10], RZ ;  /* 0x000010ff000079ed */ /* 0x000fe20008a20013 */
[----:B------:R-:W0:Y:S02]  /*1400*/  FENCE.VIEW.ASYNC.T ;  /* 0x00000000000073c6 */ /* 0x000e240000000200 */
[----:B0-----:R-:W-:Y:S01]  /*1410*/  BAR.SYNC.DEFER_BLOCKING 0x0 ;  /* 0x0000000000007b1d */ /* 0x001fe20000010000 */
[----:B--2---:R-:W-:-:S02]  /*1420*/  PRMT R7, RZ, 0x7610, R7 ;  /* 0x00007610ff077816 */ /* 0x004fc40000000007 */
[----:B------:R-:W-:Y:S02]  /*1430*/  PRMT R29, RZ, 0x7610, R29 ;  /* 0x00007610ff1d7816 */ /* 0x000fe4000000001d */
[----:B---3--:R-:W-:Y:S02]  /*1440*/  PRMT R11, RZ, 0x7610, R11 ;  /* 0x00007610ff0b7816 */ /* 0x008fe4000000000b */
[----:B------:R-:W-:Y:S02]  /*1450*/  PRMT R31, RZ, 0x7610, R31 ;  /* 0x00007610ff1f7816 */ /* 0x000fe4000000001f */
[----:B------:R-:W-:Y:S01]  /*1460*/  PRMT R33, RZ, 0x7610, R33 ;  /* 0x00007610ff217816 */ /* 0x000fe20000000021 */
[----:B------:R-:W0:Y:S02]  /*1470*/  FENCE.VIEW.ASYNC.S ;  /* 0x00000000000073c6 */ /* 0x000e240000000000 */
[----:B0-----:R0:W1:Y:S02]  /*1480*/  @!UP2 SYNCS.EXCH.64 URZ, [UR20], UR8 ;  /* 0x0000000814ffa5b2 */ /* 0x0010640008000100 */
[----:B-1----:R-:W-:Y:S01]  /*1490*/  BAR.SYNC.DEFER_BLOCKING 0x0 ;  /* 0x0000000000007b1d */ /* 0x002fe20000010000 */
[----:B------:R-:W-:-:S05]  /*14a0*/  PRMT R35, RZ, 0x7610, R35 ;  /* 0x00007610ff237816 */ /* 0x000fca0000000023 */
[----:B------:R-:W2:Y:S04]  /*14b0*/  @P2 LDG.E.U16 R0, desc[UR28][R104.64] ;  /* 0x0000001c68002981 */ /* 0x000ea8000c1e1500 */
[----:B------:R-:W3:Y:S04]  /*14c0*/  @P2 LDG.E.U16 R4, desc[UR28][R100.64] ;  /* 0x0000001c64042981 */ /* 0x000ee8000c1e1500 */
[----:B------:R-:W4:Y:S04]  /*14d0*/  @P2 LDG.E.U16 R6, desc[UR28][R96.64] ;  /* 0x0000001c60062981 */ /* 0x000f28000c1e1500 */
        /* <DEDUP_REMOVED lines=28> */
[----:B------:R-:W4:Y:S01]  /*16a0*/  @P2 LDG.E.U16 R35, desc[UR28][R42.64] ;  /* 0x0000001c2a232981 */ /* 0x000f22000c1e1500 */
[----:B0-----:R-:W-:-:S04]  /*16b0*/  @!UP1 UIADD3 UR8, UPT, UPT, -UR5, 0x100000, URZ ;  /* 0x0010000005089890 */ /* 0x001fc8000fffe1ff */
[----:B------:R-:W-:Y:S02]  /*16c0*/  @!UP1 USHF.L.U32 UR9, UR8, 0xb, URZ ;  /* 0x0000000b08099899 */ /* 0x000fe400080006ff */
[----:B------:R-:W-:Y:S01]  /*16d0*/  @!UP1 USHF.L.U32 UR8, UR8, 0x1, URZ ;  /* 0x0000000108089899 */ /* 0x000fe200080006ff */
[----:B------:R-:W-:Y:S01]  /*16e0*/  VOTEU.ALL UP2, P1 ;  /* 0x0000000000ff7886 */ /* 0x000fe20000840000 */
[----:B------:R-:W-:-:S04]  /*16f0*/  @!UP1 UIADD3 UR4, UPT, UPT, -UR5, 0x100000, URZ ;  /* 0x0010000005049890 */ /* 0x000fc8000fffe1ff */
[----:B------:R-:W-:Y:S02]  /*1700*/  @!UP1 USHF.L.U32 UR5, UR4, 0xb, URZ ;  /* 0x0000000b04059899 */ /* 0x000fe400080006ff */
[----:B------:R-:W-:Y:S02]  /*1710*/  @!UP1 USHF.L.U32 UR4, UR4, 0x1, URZ ;  /* 0x0000000104049899 */ /* 0x000fe400080006ff */
[----:B------:R-:W-:Y:S01]  /*1720*/  UIADD3 UR21, UPT, UPT, UR18, 0x100000, URZ ;  /* 0x0010000012157890 */ /* 0x000fe2000fffe0ff */
[----:B------:R-:W-:-:S03]  /*1730*/  ISETP.EQ.U32.AND P3, PT, RZ, UR12, P2 ;  /* 0x0000000cff007c0c */ /* 0x000fc60009762070 */
[----:B------:R-:W-:-:S04]  /*1740*/  UIADD3 UR6, UPT, UPT, UR6, UR21, URZ ;  /* 0x0000001506067290 */ /* 0x000fc8000fffe0ff */
[----:B------:R-:W-:Y:S01]  /*1750*/  ULEA UR22, UR22, UR6, 0x4 ;  /* 0x0000000616167291 */ /* 0x000fe2000f8e20ff */
[----:B------:R0:W1:Y:S01]  /*1760*/  @!UP2 SYNCS.EXCH.64 URZ, [UR17+0xe008], UR8 ;  /* 0x00e0080811ffa5b2 */ /* 0x0000620008000100 */
[----:B------:R-:W-:Y:S01]  /*1770*/  VOTEU.ALL UP2, P1 ;  /* 0x0000000000ff7886 */ /* 0x000fe20000840000 */
[----:B------:R-:W-:Y:S02]  /*1780*/  UIADD3 UR6, UPT, UPT, UR17, 0x4000, URZ ;  /* 0x0000400011067890 */ /* 0x000fe4000fffe0ff */
[----:B--2---:R0:W-:Y:S04]  /*1790*/  STS.U16 [R39+UR17], R0 ;  /* 0x0000000027007988 */ /* 0x0041e80008000411 */
[----:B---3--:R0:W-:Y:S04]  /*17a0*/  STS.U16 [R39+UR17+0x400], R4 ;  /* 0x0004000427007988 */ /* 0x0081e80008000411 */
[----:B----4-:R0:W-:Y:S04]  /*17b0*/  STS.U16 [R39+UR17+0x800], R6 ;  /* 0x0008000627007988 */ /* 0x0101e80008000411 */
[----:B------:R0:W-:Y:S04]  /*17c0*/  STS.U16 [R39+UR17+0xc00], R8 ;  /* 0x000c000827007988 */ /* 0x0001e80008000411 */
        /* <DEDUP_REMOVED lines=27> */
[----:B------:R0:W-:Y:S01]  /*1980*/  STS.U16 [R38+UR17+0x3e00], R35 ;  /* 0x003e002326007988 */ /* 0x0001e20008000411 */
[----:B-1----:R1:W-:Y:S06]  /*1990*/  MEMBAR.ALL.CTA ;  /* 0x0000000000007992 */ /* 0x0023ec0000008000 */
[----:B-1----:R-:W-:Y:S04]  /*19a0*/  FENCE.VIEW.ASYNC.S ;  /* 0x00000000000073c6 */ /* 0x002fe80000000000 */
[----:B------:R-:W1:Y:S02]  /*19b0*/  FENCE.VIEW.ASYNC.S ;  /* 0x00000000000073c6 */ /* 0x000e640000000000 */
[----:B-1----:R0:W1:Y:S02]  /*19c0*/  @!UP2 SYNCS.EXCH.64 URZ, [UR17+0x4000], UR4 ;  /* 0x0040000411ffa5b2 */ /* 0x0020640008000100 */
[----:B-1----:R-:W-:Y:S06]  /*19d0*/  BAR.SYNC.DEFER_BLOCKING 0x0 ;  /* 0x0000000000007b1d */ /* 0x002fec0000010000 */
[----:B0-----:R-:W-:Y:S05]  /*19e0*/  @!P3 BRA `(.L_x_6) ;  /* 0x000000000084b947 */ /* 0x001fea0003800000 */
[----:B------:R-:W-:Y:S02]  /*19f0*/  UIADD3 UR4, UPT, UPT, UR17, 0xc000, URZ ;  /* 0x0000c00011047890 */ /* 0x000fe4000fffe0ff */
[----:B------:R-:W-:Y:S02]  /*1a00*/  USHF.R.U32.HI UR10, URZ, 0x4, UR17 ;  /* 0x00000004ff0a7899 */ /* 0x000fe40008011611 */
[----:B------:R-:W-:Y:S02]  /*1a10*/  USHF.R.U32.HI UR4, URZ, 0x4, UR4 ;  /* 0x00000004ff047899 */ /* 0x000fe40008011604 */
[----:B------:R-:W-:Y:S02]  /*1a20*/  USGXT.U32 UR10, UR10, 0xe ;  /* 0x0000000e0a0a789a */ /* 0x000fe40008000000 */
[----:B------:R-:W-:Y:S02]  /*1a30*/  USGXT.U32 UR8, UR4, 0xe ;  /* 0x0000000e0408789a */ /* 0x000fe40008000000 */
[----:B------:R-:W-:-:S02]  /*1a40*/  UIADD3 UR32, UP3, UPT, UR10, 0x2, URZ ;  /* 0x000000020a207890 */ /* 0x000fc4000ff7e0ff */
[----:B------:R-:W-:Y:S01]  /*1a50*/  UIADD3 UR34, UP2, UPT, UR8, 0x80, URZ ;  /* 0x0000008008227890 */ /* 0x000fe2000ff5e0ff */
[----:B------:R-:W-:Y:S01]  /*1a60*/  UMOV UR4, URZ ;  /* 0x000000ff00047c82 */ /* 0x000fe20008000000 */
[----:B------:R-:W-:Y:S01]  /*1a70*/  UMOV UR36, 0x0 ;  /* 0x0000000000247882 */ /* 0x000fe20000000000 */
[----:B------:R-:W-:Y:S02]  /*1a80*/  UIADD3.X UR33, UPT, UPT, UR4, 0x40004040, URZ, UP3, !UPT ;  /* 0x4000404004217890 */ /* 0x000fe40009ffe4ff */
[----:B------:R-:W-:Y:S02]  /*1a90*/  UIADD3.X UR35, UPT, UPT, UR4, 0x40004040, URZ, UP2, !UPT ;  /* 0x4000404004237890 */ /* 0x000fe400097fe4ff */
[----:B------:R-:W-:Y:S02]  /*1aa0*/  UIADD3.64 UR24, UPT, UPT, UR32, 0x2, URZ ;  /* 0x0000000220187897 */ /* 0x000fe4000fffe0ff */
[----:B------:R-:W-:Y:S02]  /*1ab0*/  UIADD3.64 UR14, UPT, UPT, UR34, 0x80, URZ ;  /* 0x00000080220e7897 */ /* 0x000fe4000fffe0ff */
[----:B------:R-:W-:-:S02]  /*1ac0*/  UIADD3.64 UR30, UPT, UPT, UR32, 0x4, URZ ;  /* 0x00000004201e7897 */ /* 0x000fc4000fffe0ff */
[----:B------:R-:W-:Y:S01]  /*1ad0*/  UIADD3.64 UR26, UPT, UPT, UR34, 0x100, URZ ;  /* 0x00000100221a7897 */ /* 0x000fe2000fffe0ff */
[----:B------:R-:W-:Y:S01]  /*1ae0*/  UMOV UR37, 0x4208490 ;  /* 0x0420849000257882 */ /* 0x000fe20000000000 */
[----:B------:R-:W-:Y:S01]  /*1af0*/  UMOV UR11, 0x40004040 ;  /* 0x40004040000b7882 */ /* 0x000fe20000000000 */
[----:B------:R-:W-:Y:S01]  /*1b00*/  UMOV UR9, 0x40004040 ;  /* 0x4000404000097882 */ /* 0x000fe20000000000 */
[----:B------:R-:W-:Y:S01]  /*1b10*/  UMOV UR38, 0x0 ;  /* 0x0000000000267882 */ /* 0x000fe20000000000 */
[----:B------:R-:W-:Y:S01]  /*1b20*/  UMOV UR39, 0x4208490 ;  /* 0x0420849000277882 */ /* 0x000fe20000000000 */
[----:B------:R-:W-:Y:S01]  /*1b30*/  UMOV UR40, 0x0 ;  /* 0x0000000000287882 */ /* 0x000fe20000000000 */
[----:B------:R-:W-:Y:S01]  /*1b40*/  UMOV UR41, 0x4208490 ;  /* 0x0420849000297882 */ /* 0x000fe20000000000 */
[----:B------:R-:W-:Y:S01]  /*1b50*/  UMOV UR4, UR6 ;  /* 0x0000000600047c82 */ /* 0x000fe20008000000 */
[----:B------:R-:W-:Y:S01]  /*1b60*/  UMOV UR5, URZ ;  /* 0x000000ff00057c82 */ /* 0x000fe20008000000 */
[----:B------:R0:W-:Y:S01]  /*1b70*/  UTCHMMA gdesc[UR8], gdesc[UR10], tmem[UR21], tmem[UR36], idesc[UR37], !UPT ;  /* 0x00ff240a080075ea */ /* 0x0001e2000f800015 */
[----:B------:R-:W-:Y:S01]  /*1b80*/  UMOV UR42, 0x0 ;  /* 0x00000000002a7882 */ /* 0x000fe20000000000 */
[----:B------:R-:W-:Y:S01]  /*1b90*/  UMOV UR43, 0x4208490 ;  /* 0x04208490002b7882 */ /* 0x000fe20000000000 */
[----:B------:R0:W-:Y:S01]  /*1ba0*/  UTCHMMA gdesc[UR34], gdesc[UR32], tmem[UR21], tmem[UR38], idesc[UR39], UPT ;  /* 0x00ff2620220075ea */ /* 0x0001e2000b800015 */
[----:B------:R-:W-:Y:S01]  /*1bb0*/  UMOV UR4, UR4 ;  /* 0x0000000400047c82 */ /* 0x000fe20008000000 */
[----:B------:R0:W-:Y:S01]  /*1bc0*/  UTCHMMA gdesc[UR14], gdesc[UR24], tmem[UR21], tmem[UR40], idesc[UR41], UPT ;  /* 0x00ff28180e0075ea */ /* 0x0001e2000b800015 */
[----:B------:R0:W-:Y:S01]  /*1bd0*/  UTCHMMA gdesc[UR26], gdesc[UR30], tmem[UR21], tmem[UR42], idesc[UR43], UPT ;  /* 0x00ff2a1e1a0075ea */ /* 0x0001e2000b800015 */
[----:B------:R0:W-:Y:S01]  /*1be0*/  UTCBAR [UR4], URZ ;  /* 0x000000ff040073e9 */ /* 0x0001e200080000ff */
[----:B------:R-:W-:Y:S01]  /*1bf0*/  NOP ;  /* 0x0000000000007918 */ /* 0x000fe20000000000 */
.L_x_6:
[----:B------:R-:W-:Y:S05]  /*1c00*/  @!P2 BRA `(.L_x_7) ;  /* 0x000000000008a947 */ /* 0x000fea0003800000 */
[----:B------:R-:W1:Y:S02]  /*1c10*/  SYNCS.PHASECHK.TRANS64.TRYWAIT P0, [UR17+0x4000], RZ ;  /* 0x004000ffff0075a7 */ /* 0x000e640008001111 */
[----:B-1----:R-:W-:Y:S05]  /*1c20*/  @!P0 BRA `(.L_x_8) ;  /* 0x0000005400c88947 */ /* 0x002fea0003800000 */
.L_x_7:
[----:B------:R-:W-:Y:S01]  /*1c30*/  BAR.SYNC.DEFER_BLOCKING 0x0 ;  /* 0x0000000000007b1d */ /* 0x000fe20000010000 */
[----:B------:R-:W-:Y:S02]  /*1c40*/  LOP3.LUT R108, R37, 0x1e, RZ, 0xc0, !PT ;  /* 0x0000001e256c7812 */ /* 0x000fe400078ec0ff */
[----:B------:R-:W-:Y:S02]  /*1c50*/  PRMT R178, RZ, 0x7610, R178 ;  /* 0x00007610ffb27816 */ /* 0x000fe400000000b2 */
[----:B------:R-:W-:Y:S01]  /*1c60*/  PRMT R182, RZ, 0x7610, R182 ;  /* 0x00007610ffb67816 */ /* 0x000fe200000000b6 */
[----:B0-----:R-:W0:Y:S02]  /*1c70*/  LDCU UR9, c[0x0][0x3a8] ;  /* 0x00007500ff0977ac */ /* 0x001e240008000800 */
[----:B------:R-:W1:Y:S01]  /*1c80*/  LDC.64 R146, c[0x0][0x390] ;  /* 0x0000e400ff927b82 */ /* 0x000e620000000a00 */
[----:B------:R-:W-:Y:S01]  /*1c90*/  LDTM.16dp32bit_t0_t15.x32 R4, tmem[UR22] ;  /* 0x00000016000479ee */ /* 0x000fe20008a80000 */
[----:B------:R-:W0:Y:S01]  /*1ca0*/  LDTM.16dp32bit_t16_t31.x32 R4, tmem[UR22+0x20] ;  /* 0x00002016000479ee */ /* 0x000e220008aa0000 */
[----:B------:R-:W-:Y:S01]  /*1cb0*/  PRMT R186, RZ, 0x7610, R186 ;  /* 0x00007610ffba7816 */ /* 0x000fe200000000ba */
[----:B------:R-:W2:Y:S01]  /*1cc0*/  LDCU.64 UR24, c[0x0][0x3d0] ;  /* 0x00007a00ff1877ac */ /* 0x000ea20008000a00 */
[----:B------:R-:W-:-:S02]  /*1cd0*/  PRMT R190, RZ, 0x7610, R190 ;  /* 0x00007610ffbe7816 */ /* 0x000fc400000000be */
[----:B------:R-:W-:Y:S01]  /*1ce0*/  PRMT R194, RZ, 0x7610, R194 ;  /* 0x00007610ffc27816 */ /* 0x000fe200000000c2 */
[----:B------:R-:W3:Y:S01]  /*1cf0*/  LDC R145, c[0x0][0x3d8] ;  /* 0x0000f600ff917b82 */ /* 0x000ee20000000800 */
[----:B------:R-:W-:Y:S02]  /*1d00*/  PRMT R198, RZ, 0x7610, R198 ;  /* 0x00007610ffc67816 */ /* 0x000fe400000000c6 */
[----:B------:R-:W-:Y:S02]  /*1d10*/  PRMT R202, RZ, 0x7610, R202 ;  /* 0x00007610ffca7816 */ /* 0x000fe400000000ca */
[----:B------:R-:W-:Y:S02]  /*1d20*/  PRMT R179, RZ, 0x7610, R179 ;  /* 0x00007610ffb37816 */ /* 0x000fe400000000b3 */
[----:B------:R-:W-:Y:S01]  /*1d30*/  PRMT R183, RZ, 0x7610, R183 ;  /* 0x00007610ffb77816 */ /* 0x000fe200000000b7 */
[----:B------:R-:W4:Y:S01]  /*1d40*/  @!P1 SYNCS.CCTL.IV [UR17+0x4000] ;  /* 0x00400000ff0099b1 */ /* 0x000f220008000011 */
[----:B------:R-:W-:Y:S01]  /*1d50*/  NOP ;  /* 0x0000000000007918 */ /* 0x000fe20000000000 */
[----:B------:R-:W-:Y:S01]  /*1d60*/  PRMT R187, RZ, 0x7610, R187 ;  /* 0x00007610ffbb7816 */ /* 0x000fe200000000bb */
[----:B--2---:R-:W-:Y:S01]  /*1d70*/  UIMAD UR24, UR16, UR24, URZ ;  /* 0x00000018101872a4 */ /* 0x004fe2000f8e02ff */
[----:B------:R-:W-:-:S02]  /*1d80*/  PRMT R191, RZ, 0x7610, R191 ;  /* 0x00007610ffbf7816 */ /* 0x000fc400000000bf */
[----:B------:R-:W-:Y:S01]  /*1d90*/  PRMT R195, RZ, 0x7610, R195 ;  /* 0x00007610ffc37816 */ /* 0x000fe200000000c3 */
[----:B0-----:R-:W-:Y:S01]  /*1da0*/  FMUL R0, R4, UR9 ;  /* 0x0000000904007c20 */ /* 0x001fe20008400000 */
[----:B------:R-:W-:Y:S01]  /*1db0*/  FMUL R107, R5, UR9 ;  /* 0x00000009056b7c20 */ /* 0x000fe20008400000 */
[----:B------:R-:W-:Y:S01]  /*1dc0*/  FMUL R36, R6, UR9 ;  /* 0x0000000906247c20 */ /* 0x000fe20008400000 */
[----:B------:R-:W-:Y:S01]  /*1dd0*/  FMUL R106, R7, UR9 ;  /* 0x00000009076a7c20 */ /* 0x000fe20008400000 */
[----:B------:R-:W-:Y:S01]  /*1de0*/  FMUL R109, R8, UR9 ;  /* 0x00000009086d7c20 */ /* 0x000fe20008400000 */
[----:B------:R-:W-:Y:S01]  /*1df0*/  USHF.L.U32 UR8, UR24, 0x1, URZ ;  /* 0x0000000118087899 */ /* 0x000fe200080006ff */
[----:B------:R-:W-:Y:S01]  /*1e00*/  PRMT R199, RZ, 0x7610, R199 ;  /* 0x00007610ffc77816 */ /* 0x000fe200000000c7 */
[----:B------:R-:W-:Y:S01]  /*1e10*/  UIMAD.WIDE UR4, UR24, 0x2, URZ ;  /* 0x00000002180478a5 */ /* 0x000fe2000f8e02ff */
[----:B------:R-:W-:Y:S01]  /*1e20*/  FMNMX3 R36, R0, R107, R36, !PT ;  /* 0x0000006b00247276 */ /* 0x000fe20007800024 */
[----:B------:R-:W-:Y:S01]  /*1e30*/  FMUL R0, R9, UR9 ;  /* 0x0000000909007c20 */ /* 0x000fe20008400000 */
[----:B------:R-:W-:Y:S01]  /*1e40*/  FMUL R107, R10, UR9 ;  /* 0x000000090a6b7c20 */ /* 0x000fe20008400000 */
[----:B------:R-:W-:-:S02]  /*1e50*/  PRMT R203, RZ, 0x7610, R203 ;  /* 0x00007610ffcb7816 */ /* 0x000fc400000000cb */
[----:B------:R-:W-:Y:S01]  /*1e60*/  FMNMX3 R106, R36, R106, R109, !PT ;  /* 0x0000006a246a7276 */ /* 0x000fe2000780006d */
[----:B------:R-:W-:Y:S01]  /*1e70*/  FMUL R36, R11, UR9 ;  /* 0x000000090b247c20 */ /* 0x000fe20008400000 */
[----:B------:R-:W-:Y:S01]  /*1e80*/  FMUL R109, R12, UR9 ;  /* 0x000000090c6d7c20 */ /* 0x000fe20008400000 */
[----:B------:R-:W-:Y:S02]  /*1e90*/  PRMT R177, RZ, 0x7610, R177 ;  /* 0x00007610ffb17816 */ /* 0x000fe400000000b1 */
[----:B------:R-:W-:Y:S01]  /*1ea0*/  FMNMX3 R106, R106, R0, R107, !PT ;  /* 0x000000006a6a7276 */ /* 0x000fe2000780006b */
[----:B------:R-:W-:Y:S01]  /*1eb0*/  FMUL R0, R13, UR9 ;  /* 0x000000090d007c20 */ /* 0x000fe20008400000 */
[----:B------:R-:W-:Y:S01]  /*1ec0*/  FMUL R107, R14, UR9 ;  /* 0x000000090e6b7c20 */ /* 0x000fe20008400000 */
[----:B------:R-:W-:Y:S02]  /*1ed0*/  PRMT R180, RZ, 0x7610, R180 ;  /* 0x00007610ffb47816 */ /* 0x000fe400000000b4 */
[----:B------:R-:W-:Y:S01]  /*1ee0*/  FMNMX3 R106, R106, R36, R109, !PT ;  /* 0x000000246a6a7276 */ /* 0x000fe2000780006d */
[----:B------:R-:W-:Y:S01]  /*1ef0*/  FMUL R36, R15, UR9 ;  /* 0x000000090f247c20 */ /* 0x000fe20008400000 */
[----:B------:R-:W-:Y:S01]  /*1f00*/  FMUL R109, R16, UR9 ;  /* 0x00000009106d7c20 */ /* 0x000fe20008400000 */
[----:B------:R-:W-:-:S02]  /*1f10*/  PRMT R181, RZ, 0x7610, R181 ;  /* 0x00007610ffb57816 */ /* 0x000fc400000000b5 */
[----:B------:R-:W-:Y:S01]  /*1f20*/  FMNMX3 R106, R106, R0, R107, !PT ;  /* 0x000000006a6a7276 */ /* 0x000fe2000780006b */
[----:B------:R-:W-:Y:S01]  /*1f30*/  FMUL R0, R17, UR9 ;  /* 0x0000000911007c20 */ /* 0x000fe20008400000 */
[----:B------:R-:W-:Y:S02]  /*1f40*/  FMUL R107, R18, UR9 ;  /* 0x00000009126b7c20 */ /* 0x000fe40008400000 */
[----:B------:R-:W-:Y:S01]  /*1f50*/  FMNMX3 R106, R106, R36, R109, !PT ;  /* 0x000000246a6a7276 */ /* 0x000fe2000780006d */
[----:B------:R-:W-:Y:S01]  /*1f60*/  FMUL R36, R19, UR9 ;  /* 0x0000000913247c20 */ /* 0x000fe20008400000 */
[----:B------:R-:W-:Y:S02]  /*1f70*/  FMUL R109, R20, UR9 ;  /* 0x00000009146d7c20 */ /* 0x000fe40008400000 */
[----:B------:R-:W-:Y:S01]  /*1f80*/  FMNMX3 R106, R106, R0, R107, !PT ;  /* 0x000000006a6a7276 */ /* 0x000fe2000780006b */
[----:B------:R-:W-:Y:S01]  /*1f90*/  FMUL R0, R21, UR9 ;  /* 0x0000000915007c20 */ /* 0x000fe20008400000 */
[----:B------:R-:W-:-:S02]  /*1fa0*/  FMUL R107, R22, UR9 ;  /* 0x00000009166b7c20 */ /* 0x000fc40008400000 */
        /* <DEDUP_REMOVED lines=20> */
[----:B------:R-:W-:Y:S02]  /*20f0*/  LOP3.LUT R109, R108, 0x60, R3, 0xf8, !PT ;  /* 0x000000606c6d7812 */ /* 0x000fe400078ef803 */
[----:B------:R-:W-:Y:S02]  /*2100*/  FMNMX3 R107, R106, R0, R107, !PT ;  /* 0x000000006a6b7276 */ /* 0x000fe4000780006b */
[C---:B------:R-:W-:Y:S02]  /*2110*/  LOP3.LUT R0, R3.reuse, 0xff, RZ, 0xc0, !PT ;  /* 0x000000ff03007812 */ /* 0x040fe400078ec0ff */
[----:B------:R-:W-:Y:S02]  /*2120*/  FMNMX R107, R36, R107, !PT ;  /* 0x0000006b246b7209 */ /* 0x000fe40007800000 */
[----:B------:R-:W-:-:S02]  /*2130*/  LOP3.LUT R36, R3, 0x1f, RZ, 0xc0, !PT ;  /* 0x0000001f03247812 */ /* 0x000fc400078ec0ff */
[----:B------:R-:W-:Y:S01]  /*2140*/  LEA.HI R37, R0, R109, RZ, 0x19 ;  /* 0x0000006d00257211 */ /* 0x000fe200078fc8ff */
[----:B------:R-:W0:Y:S01]  /*2150*/  SHFL.BFLY PT, R106, R107, 0x10, 0x1f ;  /* 0x0e001f006b6a7f89 */ /* 0x000e2200000e0000 */
[----:B------:R-:W-:Y:S02]  /*2160*/  ISETP.GE.U32.AND P4, PT, R36, 0x10, PT ;  /* 0x000000102400780c */ /* 0x000fe40003f86070 */
[----:B------:R-:W-:Y:S02]  /*2170*/  LEA R37, R37, UR17, 0x2 ;  /* 0x0000001125257c11 */ /* 0x000fe4000f8e10ff */
[C---:B------:R-:W-:Y:S02]  /*2180*/  ISETP.GE.U32.AND P5, PT, R0.reuse, 0x80, PT ;  /* 0x000000800000780c */ /* 0x040fe40003fa6070 */
[----:B------:R-:W-:Y:S02]  /*2190*/  LEA R154, R0, UR17, 0x2 ;  /* 0x00000011009a7c11 */ /* 0x000fe4000f8e10ff */
[----:B------:R-:W-:-:S05]  /*21a0*/  LOP3.LUT R36, R3, 0x7f, RZ, 0xc0, !PT ;  /* 0x0000007f03247812 */ /* 0x000fca00078ec0ff */
[----:B------:R-:W-:Y:S01]  /*21b0*/  IMAD R36, R36, UR25, RZ ;  /* 0x0000001924247c24 */ /* 0x000fe2000f8e02ff */
[----:B0-----:R-:W-:-:S03]  /*21c0*/  FMNMX R106, R107, R106, !PT ;  /* 0x0000006a6b6a7209 */ /* 0x001fc60007800000 */
[C---:B------:R-:W-:Y:S02]  /*21d0*/  IMAD.SHL.U32 R107, R36.reuse, 0x2, RZ ;  /* 0x00000002246b7824 */ /* 0x040fe400078e00ff */
[----:B------:R-:W-:Y:S01]  /*21e0*/  IMAD.HI R36, R36, 0x2, RZ ;  /* 0x0000000224247827 */ /* 0x000fe200078e02ff */
[----:B----4-:R-:W-:Y:S02]  /*21f0*/  @!P4 STS [R37], R106 ;  /* 0x0000006a2500c388 */ /* 0x010fe40000000800 */
[----:B-1----:R-:W-:Y:S01]  /*2200*/  IADD3 R146, P0, P6, R107, UR8, R146 ;  /* 0x000000086b927c10 */ /* 0x002fe2000fe1e092 */
[----:B------:R-:W-:Y:S03]  /*2210*/  BAR.SYNC.DEFER_BLOCKING 0x0 ;  /* 0x0000000000007b1d */ /* 0x000fe60000010000 */
[----:B------:R-:W-:Y:S02]  /*2220*/  IADD3.X R147, PT, PT, R36, UR5, R147, P0, P6 ;  /* 0x0000000524937c10 */ /* 0x000fe400087ec493 */
[----:B------:R-:W-:-:S02]  /*2230*/  LOP3.LUT P0, RZ, R3, 0x1, RZ, 0xc0, !PT ;  /* 0x0000000103ff7812 */ /* 0x000fc4000780c0ff */
[----:B------:R-:W-:Y:S02]  /*2240*/  LEA R36, R109, UR17, 0x2 ;  /* 0x000000116d247c11 */ /* 0x000fe4000f8e10ff */
[----:B------:R-:W-:Y:S01]  /*2250*/  ISETP.LT.U32.AND P0, PT, R0, 0x80, !P0 ;  /* 0x000000800000780c */ /* 0x000fe20004701070 */
[----:B------:R-:W0:Y:S04]  /*2260*/  @!P5 LDS R110, [R154] ;  /* 0x000000009a6ed984 */ /* 0x000e280000000800 */
[----:B0-----:R-:W0:Y:S02]  /*2270*/  SHFL.BFLY PT, R111, R110, 0x1, 0x1f ;  /* 0x0c201f006e6f7f89 */ /* 0x001e2400000e0000 */
[----:B0-----:R-:W-:-:S06]  /*2280*/  FMNMX R111, R110, R111, !PT ;  /* 0x0000006f6e6f7209 */ /* 0x001fcc0007800000 */
[----:B------:R-:W-:Y:S01]  /*2290*/  @P0 STS [R154], R111 ;  /* 0x0000006f9a000388 */ /* 0x000fe20000000800 */
[----:B------:R-:W-:Y:S06]  /*22a0*/  BAR.SYNC.DEFER_BLOCKING 0x0 ;  /* 0x0000000000007b1d */ /* 0x000fec0000010000 */
[----:B------:R-:W0:Y:S02]  /*22b0*/  LDS R173, [R36] ;  /* 0x0000000024ad7984 */ /* 0x000e240000000800 */
[----:B0-----:R-:W-:-:S05]  /*22c0*/  FMNMX R173, R173, -INF , !PT ;  /* 0xff800000adad7809 */ /* 0x001fca0007800000 */
[--C-:B------:R-:W-:Y:S01]  /*22d0*/  FFMA R4, R4, UR9, -R173.reuse ;  /* 0x0000000904047c23 */ /* 0x100fe200080008ad */
[--C-:B------:R-:W-:Y:S01]  /*22e0*/  FFMA R5, R5, UR9, -R173.reuse ;  /* 0x0000000905057c23 */ /* 0x100fe200080008ad */
[--C-:B------:R-:W-:Y:S01]  /*22f0*/  FFMA R6, R6, UR9, -R173.reuse ;  /* 0x0000000906067c23 */ /* 0x100fe200080008ad */
[--C-:B------:R-:W-:Y:S01]  /*2300*/  FFMA R7, R7, UR9, -R173.reuse ;  /* 0x0000000907077c23 */ /* 0x100fe200080008ad */
[----:B------:R-:W-:Y:S01]  /*2310*/  FMUL R4, R4, 1.4426950216293334961 ;  /* 0x3fb8aa3b04047820 */ /* 0x000fe20000400000 */
[----:B------:R-:W-:Y:S01]  /*2320*/  FMUL R5, R5, 1.4426950216293334961 ;  /* 0x3fb8aa3b05057820 */ /* 0x000fe20000400000 */
[----:B------:R-:W-:Y:S01]  /*2330*/  FMUL R6, R6, 1.4426950216293334961 ;  /* 0x3fb8aa3b06067820 */ /* 0x000fe20000400000 */
[----:B------:R-:W-:Y:S01]  /*2340*/  FMUL R7, R7, 1.4426950216293334961 ;  /* 0x3fb8aa3b07077820 */ /* 0x000fe20000400000 */
[--C-:B------:R-:W-:Y:S01]  /*2350*/  FFMA R8, R8, UR9, -R173.reuse ;  /* 0x0000000908087c23 */ /* 0x100fe200080008ad */
[--C-:B------:R-:W-:Y:S01]  /*2360*/  FFMA R9, R9, UR9, -R173.reuse ;  /* 0x0000000909097c23 */ /* 0x100fe200080008ad */
[----:B------:R-:W-:Y:S01]  /*2370*/  MUFU.EX2 R4, R4 ;  /* 0x0000000400047308 */ /* 0x000fe20000000800 */
[--C-:B------:R-:W-:Y:S01]  /*2380*/  FFMA R10, R10, UR9, -R173.reuse ;  /* 0x000000090a0a7c23 */ /* 0x100fe200080008ad */
[----:B------:R-:W-:Y:S01]  /*2390*/  FMUL R8, R8, 1.4426950216293334961 ;  /* 0x3fb8aa3b08087820 */ /* 0x000fe20000400000 */
[----:B------:R-:W-:Y:S01]  /*23a0*/  FMUL R9, R9, 1.4426950216293334961 ;  /* 0x3fb8aa3b09097820 */ /* 0x000fe20000400000 */
[--C-:B------:R-:W-:Y:S01]  /*23b0*/  FFMA R11, R11, UR9, -R173.reuse ;  /* 0x000000090b0b7c23 */ /* 0x100fe200080008ad */
[----:B------:R-:W-:Y:S01]  /*23c0*/  FMUL R10, R10, 1.4426950216293334961 ;  /* 0x3fb8aa3b0a0a7820 */ /* 0x000fe20000400000 */
[--C-:B------:R-:W-:Y:S01]  /*23d0*/  FFMA R12, R12, UR9, -R173.reuse ;  /* 0x000000090c0c7c23 */ /* 0x100fe200080008ad */
[--C-:B------:R-:W-:Y:S01]  /*23e0*/  FFMA R13, R13, UR9, -R173.reuse ;  /* 0x000000090d0d7c23 */ /* 0x100fe200080008ad */
[----:B------:R-:W0:Y:S01]  /*23f0*/  MUFU.EX2 R5, R5 ;  /* 0x0000000500057308 */ /* 0x000e220000000800 */
[----:B------:R-:W-:Y:S01]  /*2400*/  FMUL R11, R11, 1.4426950216293334961 ;  /* 0x3fb8aa3b0b0b7820 */ /* 0x000fe20000400000 */
[----:B------:R-:W-:Y:S01]  /*2410*/  FMUL R12, R12, 1.4426950216293334961 ;  /* 0x3fb8aa3b0c0c7820 */ /* 0x000fe20000400000 */
[----:B------:R-:W-:Y:S01]  /*2420*/  FMUL R13, R13, 1.4426950216293334961 ;  /* 0x3fb8aa3b0d0d7820 */ /* 0x000fe20000400000 */
[--C-:B------:R-:W-:Y:S01]  /*2430*/  FFMA R14, R14, UR9, -R173.reuse ;  /* 0x000000090e0e7c23 */ /* 0x100fe200080008ad */
[--C-:B------:R-:W-:Y:S01]  /*2440*/  FFMA R15, R15, UR9, -R173.reuse ;  /* 0x000000090f0f7c23 */ /* 0x100fe200080008ad */
[--C-:B------:R-:W-:Y:S01]  /*2450*/  FFMA R16, R16, UR9, -R173.reuse ;  /* 0x0000000910107c23 */ /* 0x100fe200080008ad */
[--C-:B------:R-:W-:Y:S01]  /*2460*/  FFMA R17, R17, UR9, -R173.reuse ;  /* 0x0000000911117c23 */ /* 0x100fe200080008ad */
[----:B------:R-:W1:Y:S01]  /*2470*/  MUFU.EX2 R6, R6 ;  /* 0x0000000600067308 */ /* 0x000e620000000800 */
[----:B------:R-:W-:Y:S01]  /*2480*/  FMUL R14, R14, 1.4426950216293334961 ;  /* 0x3fb8aa3b0e0e7820 */ /* 0x000fe20000400000 */
[----:B------:R-:W-:Y:S01]  /*2490*/  FMUL R15, R15, 1.4426950216293334961 ;  /* 0x3fb8aa3b0f0f7820 */ /* 0x000fe20000400000 */
[----:B------:R-:W-:Y:S01]  /*24a0*/  FMUL R16, R16, 1.4426950216293334961 ;  /* 0x3fb8aa3b10107820 */ /* 0x000fe20000400000 */
[----:B------:R-:W-:Y:S01]  /*24b0*/  FMUL R17, R17, 1.4426950216293334961 ;  /* 0x3fb8aa3b11117820 */ /* 0x000fe20000400000 */
[--C-:B------:R-:W-:Y:S01]  /*24c0*/  FFMA R18, R18, UR9, -R173.reuse ;  /* 0x0000000912127c23 */ /* 0x100fe200080008ad */
[--C-:B------:R-:W-:Y:S01]  /*24d0*/  FFMA R19, R19, UR9, -R173.reuse ;  /* 0x0000000913137c23 */ /* 0x100fe200080008ad */
[----:B------:R-:W-:Y:S01]  /*24e0*/  FFMA R20, R20, UR9, -R173 ;  /* 0x0000000914147c23 */ /* 0x000fe200080008ad */
[----:B------:R-:W2:Y:S01]  /*24f0*/  MUFU.EX2 R7, R7 ;  /* 0x0000000700077308 */ /* 0x000ea20000000800 */
[----:B0-----:R-:W-:Y:S01]  /*2500*/  FADD R107, R4, R5 ;  /* 0x00000005046b7221 */ /* 0x001fe20000000000 */
[----:B------:R-:W-:Y:S01]  /*2510*/  FMUL R18, R18, 1.4426950216293334961 ;  /* 0x3fb8aa3b12127820 */ /* 0x000fe20000400000 */
[----:B------:R-:W-:Y:S01]  /*2520*/  FMUL R19, R19, 1.4426950216293334961 ;  /* 0x3fb8aa3b13137820 */ /* 0x000fe20000400000 */
[----:B------:R-:W-:Y:S01]  /*2530*/  FMUL R20, R20, 1.4426950216293334961 ;  /* 0x3fb8aa3b14147820 */ /* 0x000fe20000400000 */
[--C-:B------:R-:W-:Y:S01]  /*2540*/  FFMA R21, R21, UR9, -R173.reuse ;  /* 0x0000000915157c23 */ /* 0x100fe200080008ad */
[--C-:B------:R-:W-:Y:S01]  /*2550*/  FFMA R22, R22, UR9, -R173.reuse ;  /* 0x0000000916167c23 */ /* 0x100fe200080008ad */
[----:B------:R-:W-:Y:S01]  /*2560*/  FFMA R23, R23, UR9, -R173 ;  /* 0x0000000917177c23 */ /* 0x000fe200080008ad */
[----:B------:R-:W0:Y:S01]  /*2570*/  MUFU.EX2 R8, R8 ;  /* 0x0000000800087308 */ /* 0x000e220000000800 */
[----:B-1----:R-:W-:Y:S01]  /*2580*/  FADD R106, R6, R107 ;  /* 0x0000006b066a7221 */ /* 0x002fe20000000000 */
[----:B------:R-:W-:Y:S01]  /*2590*/  FMUL R21, R21, 1.4426950216293334961 ;  /* 0x3fb8aa3b15157820 */ /* 0x000fe20000400000 */
[----:B------:R-:W-:Y:S01]  /*25a0*/  FMUL R22, R22, 1.4426950216293334961 ;  /* 0x3fb8aa3b16167820 */ /* 0x000fe20000400000 */
[----:B------:R-:W-:Y:S01]  /*25b0*/  FMUL R23, R23, 1.4426950216293334961 ;  /* 0x3fb8aa3b17177820 */ /* 0x000fe20000400000 */
[--C-:B------:R-:W-:Y:S01]  /*25c0*/  FFMA R24, R24, UR9, -R173.reuse ;  /* 0x0000000918187c23 */ /* 0x100fe200080008ad */
[--C-:B------:R-:W-:Y:S01]  /*25d0*/  FFMA R25, R25, UR9, -R173.reuse ;  /* 0x0000000919197c23 */ /* 0x100fe200080008ad */
[--C-:B------:R-:W-:Y:S01]  /*25e0*/  FFMA R26, R26, UR9, -R173.reuse ;  /* 0x000000091a1a7c23 */ /* 0x100fe200080008ad */
[----:B------:R-:W1:Y:S01]  /*25f0*/  MUFU.EX2 R9, R9 ;  /* 0x0000000900097308 */ /* 0x000e620000000800 */
[----:B--2---:R-:W-:Y:S01]  /*2600*/  FADD R107, R7, R106 ;  /* 0x0000006a076b7221 */ /* 0x004fe20000000000 */
        /* <DEDUP_REMOVED lines=10> */
[--C-:B------:R-:W-:Y:S01]  /*26b0*/  FFMA R30, R30, UR9, -R173.reuse ;  /* 0x000000091e1e7c23 */ /* 0x100fe200080008ad */
[----:B------:R-:W-:Y:S01]  /*26c0*/  FMUL R29, R29, 1.4426950216293334961 ;  /* 0x3fb8aa3b1d1d7820 */ /* 0x000fe20000400000 */
[--C-:B------:R-:W-:Y:S01]  /*26d0*/  FFMA R31, R31, UR9, -R173.reuse ;  /* 0x000000091f1f7c23 */ /* 0x100fe200080008ad */
[--C-:B------:R-:W-:Y:S01]  /*26e0*/  FFMA R33, R33, UR9, -R173.reuse ;  /* 0x0000000921217c23 */ /* 0x100fe200080008ad */
[----:B------:R-:W0:Y:S01]  /*26f0*/  MUFU.EX2 R11, R11 ;  /* 0x0000000b000b7308 */ /* 0x000e220000000800 */
[----:B-1----:R-:W-:Y:S01]  /*2700*/  FADD R107, R9, R106 ;  /* 0x0000006a096b7221 */ /* 0x002fe20000000000 */
[----:B------:R-:W-:Y:S01]  /*2710*/  FMUL R30, R30, 1.4426950216293334961 ;  /* 0x3fb8aa3b1e1e7820 */ /* 0x000fe20000400000 */
[----:B------:R-:W-:Y:S01]  /*2720*/  FMUL R31, R31, 1.4426950216293334961 ;  /* 0x3fb8aa3b1f1f7820 */ /* 0x000fe20000400000 */
[----:B------:R-:W-:Y:S01]  /*2730*/  FMUL R33, R33, 1.4426950216293334961 ;  /* 0x3fb8aa3b21217820 */ /* 0x000fe20000400000 */
[----:B------:R-:W-:-:S03]  /*2740*/  FFMA R35, R35, UR9, -R173 ;  /* 0x0000000923237c23 */ /* 0x000fc600080008ad */
[----:B------:R-:W1:Y:S01]  /*2750*/  MUFU.EX2 R12, R12 ;  /* 0x0000000c000c7308 */ /* 0x000e620000000800 */
[----:B--2---:R-:W-:Y:S01]  /*2760*/  FADD R106, R10, R107 ;  /* 0x0000006b0a6a7221 */ /* 0x004fe20000000000 */
[----:B------:R-:W-:-:S06]  /*2770*/  FMUL R35, R35, 1.4426950216293334961 ;  /* 0x3fb8aa3b23237820 */ /* 0x000fcc0000400000 */
[----:B------:R-:W2:Y:S01]  /*2780*/  MUFU.EX2 R13, R13 ;  /* 0x0000000d000d7308 */ /* 0x000ea20000000800 */
[----:B0-----:R-:W-:Y:S01]  /*2790*/  FADD R107, R11, R106 ;  /* 0x0000006a0b6b7221 */ /* 0x001fe20000000000 */
[----:B------:R-:W-:-:S04]  /*27a0*/  SHF.R.U32.HI R106, RZ, 0x7, R3 ;  /* 0x00000007ff6a7819 */ /* 0x000fc80000011603 */
[----:B------:R-:W-:Y:S02]  /*27b0*/  SGXT.U32 R106, R106, 0x1 ;  /* 0x000000016a6a781a */ /* 0x000fe40000000000 */
[----:B------:R-:W0:Y:S01]  /*27c0*/  MUFU.EX2 R14, R14 ;  /* 0x0000000e000e7308 */ /* 0x000e220000000800 */
[----:B-1----:R-:W-:Y:S02]  /*27d0*/  FADD R108, R12, R107 ;  /* 0x0000006b0c6c7221 */ /* 0x002fe40000000000 */
[----:B---3--:R-:W-:-:S05]  /*27e0*/  IMAD R106, R106, R145, RZ ;  /* 0x000000916a6a7224 */ /* 0x008fca00078e02ff */
[----:B------:R-:W1:Y:S01]  /*27f0*/  MUFU.EX2 R15, R15 ;  /* 0x0000000f000f7308 */ /* 0x000e620000000800 */
[----:B--2---:R-:W-:Y:S01]  /*2800*/  FADD R107, R13, R108 ;  /* 0x0000006c0d6b7221 */ /* 0x004fe20000000000 */
[----:B------:R-:W-:-:S04]  /*2810*/  LEA R170, P6, R106, R146, 0x1 ;  /* 0x000000926aaa7211 */ /* 0x000fc800078c08ff */
[----:B------:R-:W-:Y:S02]  /*2820*/  LEA.HI.X.SX32 R171, R106, R147, 0x1, P6 ;  /* 0x000000936aab7211 */ /* 0x000fe400030f0eff */
[----:B------:R-:W2:Y:S01]  /*2830*/  MUFU.EX2 R16, R16 ;  /* 0x0000001000107308 */ /* 0x000ea20000000800 */
[----:B0-----:R-:W-:-:S07]  /*2840*/  FADD R108, R14, R107 ;  /* 0x0000006b0e6c7221 */ /* 0x001fce0000000000 */
[----:B------:R-:W0:Y:S01]  /*2850*/  MUFU.EX2 R17, R17 ;  /* 0x0000001100117308 */ /* 0x000e220000000800 */
[----:B-1----:R-:W-:-:S07]  /*2860*/  FADD R107, R15, R108 ;  /* 0x0000006c0f6b7221 */ /* 0x002fce0000000000 */
[----:B------:R-:W1:Y:S01]  /*2870*/  MUFU.EX2 R18, R18 ;  /* 0x0000001200127308 */ /* 0x000e620000000800 */
[----:B--2---:R-:W-:Y:S01]  /*2880*/  FADD R108, R16, R107 ;  /* 0x0000006b106c7221 */ /* 0x004fe20000000000 */
[----:B------:R-:W-:-:S04]  /*2890*/  FFMA R107, R32, UR9, -R173 ;  /* 0x00000009206b7c23 */ /* 0x000fc800080008ad */
[----:B------:R-:W-:Y:S02]  /*28a0*/  FMUL R107, R107, 1.4426950216293334961 ;  /* 0x3fb8aa3b6b6b7820 */ /* 0x000fe40000400000 */
[----:B------:R-:W2:Y:S01]  /*28b0*/  MUFU.EX2 R19, R19 ;  /* 0x0000001300137308 */ /* 0x000ea20000000800 */
[----:B0-----:R-:W-:Y:S01]  /*28c0*/  FADD R109, R17, R108 ;  /* 0x0000006c116d7221 */ /* 0x001fe20000000000 */
[----:B------:R-:W-:-:S06]  /*28d0*/  FFMA R108, R34, UR9, -R173 ;  /* 0x00000009226c7c23 */ /* 0x000fcc00080008ad */
[----:B------:R-:W0:Y:S01]  /*28e0*/  MUFU.EX2 R20, R20 ;  /* 0x0000001400147308 */ /* 0x000e220000000800 */
[----:B-1----:R-:W-:-:S07]  /*28f0*/  FADD R32, R18, R109 ;  /* 0x0000006d12207221 */ /* 0x002fce0000000000 */
[----:B------:R-:W1:Y:S01]  /*2900*/  MUFU.EX2 R21, R21 ;  /* 0x0000001500157308 */ /* 0x000e620000000800 */
[----:B--2---:R-:W-:Y:S01]  /*2910*/  FADD R109, R19, R32 ;  /* 0x00000020136d7221 */ /* 0x004fe20000000000 */
[----:B------:R-:W-:-:S04]  /*2920*/  LEA R32, R145, R106, 0x1 ;  /* 0x0000006a91207211 */ /* 0x000fc800078e08ff */
[-C--:B------:R-:W-:Y:S01]  /*2930*/  LEA R168, P6, R32, R146.reuse, 0x1 ;  /* 0x0000009220a87211 */ /* 0x080fe200078c08ff */
[C---:B------:R-:W-:Y:S01]  /*2940*/  IMAD R34, R145.reuse, 0x2, R32 ;  /* 0x0000000291227824 */ /* 0x040fe200078e0220 */
[----:B------:R-:W2:Y:S01]  /*2950*/  MUFU.EX2 R22, R22 ;  /* 0x0000001600167308 */ /* 0x000ea20000000800 */
[----:B0-----:R-:W-:Y:S01]  /*2960*/  FADD R106, R20, R109 ;  /* 0x0000006d146a7221 */ /* 0x001fe20000000000 */
[-C--:B------:R-:W-:Y:S02]  /*2970*/  LEA.HI.X.SX32 R169, R32, R147.reuse, 0x1, P6 ;  /* 0x0000009320a97211 */ /* 0x080fe400030f0eff */
[C---:B------:R-:W-:Y:S02]  /*2980*/  LEA R166, P6, R34.reuse, R146, 0x1 ;  /* 0x0000009222a67211 */ /* 0x040fe400078c08ff */
[----:B------:R-:W-:Y:S02]  /*2990*/  LEA R32, R145, R34, 0x1 ;  /* 0x0000002291207211 */ /* 0x000fe400078e08ff */
[----:B------:R-:W0:Y:S01]  /*29a0*/  MUFU.EX2 R23, R23 ;  /* 0x0000001700177308 */ /* 0x000e220000000800 */
[----:B-1----:R-:W-:Y:S01]  /*29b0*/  FADD R109, R21, R106 ;  /* 0x0000006a156d7221 */ /* 0x002fe20000000000 */
[----:B------:R-:W-:Y:S01]  /*29c0*/  LEA.HI.X.SX32 R167, R34, R147, 0x1, P6 ;  /* 0x0000009322a77211 */ /* 0x000fe200030f0eff */
[----:B------:R-:W-:Y:S01]  /*29d0*/  IMAD R34, R145, 0x2, R32 ;  /* 0x0000000291227824 */ /* 0x000fe200078e0220 */
[----:B------:R-:W-:-:S04]  /*29e0*/  LEA R164, P6, R32, R146, 0x1 ;  /* 0x0000009220a47211 */ /* 0x000fc800078c08ff */
[----:B------:R-:W1:Y:S01]  /*29f0*/  MUFU.EX2 R24, R24 ;  /* 0x0000001800187308 */ /* 0x000e620000000800 */
[----:B--2---:R-:W-:Y:S01]  /*2a00*/  FADD R106, R22, R109 ;  /* 0x0000006d166a7221 */ /* 0x004fe20000000000 */
[----:B------:R-:W-:Y:S01]  /*2a10*/  LEA.HI.X.SX32 R165, R32, R147, 0x1, P6 ;  /* 0x0000009320a57211 */ /* 0x000fe200030f0eff */
[----:B------:R-:W-:Y:S01]  /*2a20*/  BAR.SYNC.DEFER_BLOCKING 0x0 ;  /* 0x0000000000007b1d */ /* 0x000fe20000010000 */
[----:B------:R-:W-:-:S04]  /*2a30*/  LEA R162, P6, R34, R146, 0x1 ;  /* 0x0000009222a27211 */ /* 0x000fc800078c08ff */
[----:B------:R-:W-:Y:S01]  /*2a40*/  LEA.HI.X.SX32 R163, R34, R147, 0x1, P6 ;  /* 0x0000009322a37211 */ /* 0x000fe200030f0eff */
[----:B------:R-:W2:Y:S01]  /*2a50*/  MUFU.EX2 R25, R25 ;  /* 0x0000001900197308 */ /* 0x000ea20000000800 */
[----:B0-----:R-:W-:-:S07]  /*2a60*/  FADD R109, R23, R106 ;  /* 0x0000006a176d7221 */ /* 0x001fce0000000000 */
        /* <DEDUP_REMOVED lines=14> */
[----:B------:R-:W-:-:S02]  /*2b50*/  LEA.HI.X.SX32 R159, R34, R147, 0x1, P6 ;  /* 0x00000093229f7211 */ /* 0x000fc400030f0eff */
[----:B------:R-:W-:-:S04]  /*2b60*/  LEA R156, P6, R106, R146, 0x1 ;  /* 0x000000926a9c7211 */ /* 0x000fc800078c08ff */
[----:B------:R-:W1:Y:S01]  /*2b70*/  MUFU.EX2 R30, R30 ;  /* 0x0000001e001e7308 */ /* 0x000e620000000800 */
[----:B------:R-:W-:-:S07]  /*2b80*/  LEA.HI.X.SX32 R157, R106, R147, 0x1, P6 ;  /* 0x000000936a9d7211 */ /* 0x000fce00030f0eff */
[----:B------:R-:W3:Y:S08]  /*2b90*/  MUFU.EX2 R31, R31 ;  /* 0x0000001f001f7308 */ /* 0x000ef00000000800 */
[----:B------:R4:W1:Y:S08]  /*2ba0*/  MUFU.EX2 R32, R107 ;  /* 0x0000006b00207308 */ /* 0x0008700000000800 */
[----:B------:R-:W3:Y:S01]  /*2bb0*/  MUFU.EX2 R33, R33 ;  /* 0x0000002100217308 */ /* 0x000ee20000000800 */
[----:B----4-:R-:W-:Y:S01]  /*2bc0*/  FMUL R107, R108, 1.4426950216293334961 ;  /* 0x3fb8aa3b6c6b7820 */ /* 0x010fe20000400000 */
[----:B--2---:R-:W-:-:S04]  /*2bd0*/  FADD R108, R28, R109 ;  /* 0x0000006d1c6c7221 */ /* 0x004fc80000000000 */
[----:B0-----:R-:W-:Y:S01]  /*2be0*/  FADD R109, R29, R108 ;  /* 0x0000006c1d6d7221 */ /* 0x001fe20000000000 */
[----:B------:R-:W-:Y:S01]  /*2bf0*/  IMAD R108, R145, 0x2, R106 ;  /* 0x00000002916c7824 */ /* 0x000fe200078e026a */
[----:B------:R0:W2:Y:S02]  /*2c00*/  MUFU.EX2 R34, R107 ;  /* 0x0000006b00227308 */ /* 0x0000a40000000800 */
[----:B-1----:R-:W-:Y:S02]  /*2c10*/  FADD R110, R30, R109 ;  /* 0x0000006d1e6e7221 */ /* 0x002fe40000000000 */
[C---:B------:R-:W-:Y:S02]  /*2c20*/  LEA R152, P6, R108.reuse, R146, 0x1 ;  /* 0x000000926c987211 */ /* 0x040fe400078c08ff */
[----:B---3--:R-:W-:Y:S01]  /*2c30*/  FADD R109, R31, R110 ;  /* 0x0000006e1f6d7221 */ /* 0x008fe20000000000 */
[C---:B------:R-:W-:Y:S01]  /*2c40*/  LEA R106, R145.reuse, R108, 0x1 ;  /* 0x0000006c916a7211 */ /* 0x040fe200078e08ff */
[----:B------:R-:W1:Y:S01]  /*2c50*/  MUFU.EX2 R35, R35 ;  /* 0x0000002300237308 */ /* 0x000e620000000800 */
[----:B------:R-:W-:Y:S01]  /*2c60*/  LEA.HI.X.SX32 R153, R108, R147, 0x1, P6 ;  /* 0x000000936c997211 */ /* 0x000fe200030f0eff */
[----:B------:R-:W-:Y:S01]  /*2c70*/  FADD R110, R32, R109 ;  /* 0x0000006d206e7221 */ /* 0x000fe20000000000 */
[----:B------:R-:W-:Y:S01]  /*2c80*/  LEA R150, P6, R106, R146, 0x1 ;  /* 0x000000926a967211 */ /* 0x000fe200078c08ff */
[----:B------:R-:W-:-:S02]  /*2c90*/  IMAD R108, R145, 0x2, R106 ;  /* 0x00000002916c7824 */ /* 0x000fc400078e026a */
[----:B0-----:R-:W-:Y:S01]  /*2ca0*/  FADD R107, R33, R110 ;  /* 0x0000006e216b7221 */ /* 0x001fe20000000000 */
[-C--:B------:R-:W-:Y:S02]  /*2cb0*/  LEA.HI.X.SX32 R151, R106, R147.reuse, 0x1, P6 ;  /* 0x000000936a977211 */ /* 0x080fe400030f0eff */
[----:B------:R-:W-:Y:S01]  /*2cc0*/  LEA R148, P6, R108, R146, 0x1 ;  /* 0x000000926c947211 */ /* 0x000fe200078c08ff */
[----:B--2---:R-:W-:Y:S01]  /*2cd0*/  FADD R112, R34, R107 ;  /* 0x0000006b22707221 */ /* 0x004fe20000000000 */
[----:B------:R-:W-:Y:S02]  /*2ce0*/  LEA R110, R145, R108, 0x1 ;  /* 0x0000006c916e7211 */ /* 0x000fe400078e08ff */
[----:B------:R-:W-:Y:S02]  /*2cf0*/  LEA.HI.X.SX32 R149, R108, R147, 0x1, P6 ;  /* 0x000000936c957211 */ /* 0x000fe400030f0eff */
[----:B------:R-:W-:Y:S01]  /*2d00*/  LEA R106, P6, R110, R146, 0x1 ;  /* 0x000000926e6a7211 */ /* 0x000fe200078c08ff */
[----:B-1----:R-:W-:Y:S01]  /*2d10*/  FADD R117, R35, R112 ;  /* 0x0000007023757221 */ /* 0x002fe20000000000 */
[----:B------:R-:W-:-:S02]  /*2d20*/  IMAD R112, R145, 0x2, R110 ;  /* 0x0000000291707824 */ /* 0x000fc400078e026e */
[-C--:B------:R-:W-:Y:S02]  /*2d30*/  LEA.HI.X.SX32 R107, R110, R147.reuse, 0x1, P6 ;  /* 0x000000936e6b7211 */ /* 0x080fe400030f0eff */
[----:B------:R-:W0:Y:S01]  /*2d40*/  SHFL.BFLY PT, R124, R117, 0x10, 0x1f ;  /* 0x0e001f00757c7f89 */ /* 0x000e2200000e0000 */
[C---:B------:R-:W-:Y:S02]  /*2d50*/  LEA R108, P6, R112.reuse, R146, 0x1 ;  /* 0x00000092706c7211 */ /* 0x040fe400078c08ff */
[C---:B------:R-:W-:Y:S02]  /*2d60*/  LEA R114, R145.reuse, R112, 0x1 ;  /* 0x0000007091727211 */ /* 0x040fe400078e08ff */
[----:B------:R-:W-:Y:S02]  /*2d70*/  LEA.HI.X.SX32 R109, R112, R147, 0x1, P6 ;  /* 0x00000093706d7211 */ /* 0x000fe400030f0eff */
[----:B------:R-:W-:Y:S01]  /*2d80*/  LEA R110, P6, R114, R146, 0x1 ;  /* 0x00000092726e7211 */ /* 0x000fe200078c08ff */
[----:B------:R-:W-:-:S03]  /*2d90*/  IMAD R116, R145, 0x2, R114 ;  /* 0x0000000291747824 */ /* 0x000fc600078e0272 */
[-C--:B------:R-:W-:Y:S02]  /*2da0*/  LEA.HI.X.SX32 R111, R114, R147.reuse, 0x1, P6 ;  /* 0x00000093726f7211 */ /* 0x080fe400030f0eff */
[C---:B------:R-:W-:Y:S02]  /*2db0*/  LEA R112, P6, R116.reuse, R146, 0x1 ;  /* 0x0000009274707211 */ /* 0x040fe400078c08ff */
[C---:B------:R-:W-:Y:S02]  /*2dc0*/  LEA R118, R145.reuse, R116, 0x1 ;  /* 0x0000007491767211 */ /* 0x040fe400078e08ff */
[----:B------:R-:W-:Y:S02]  /*2dd0*/  LEA.HI.X.SX32 R113, R116, R147, 0x1, P6 ;  /* 0x0000009374717211 */ /* 0x000fe400030f0eff */
[----:B------:R-:W-:Y:S01]  /*2de0*/  LEA R114, P6, R118, R146, 0x1 ;  /* 0x0000009276727211 */ /* 0x000fe200078c08ff */
[----:B------:R-:W-:-:S03]  /*2df0*/  IMAD R120, R145, 0x2, R118 ;  /* 0x0000000291787824 */ /* 0x000fc600078e0276 */
[-C--:B------:R-:W-:Y:S01]  /*2e00*/  LEA.HI.X.SX32 R115, R118, R147.reuse, 0x1, P6 ;  /* 0x0000009376737211 */ /* 0x080fe200030f0eff */
[----:B0-----:R-:W-:Y:S01]  /*2e10*/  FADD R130, R117, R124 ;  /* 0x0000007c75827221 */ /* 0x001fe20000000000 */
[C---:B------:R-:W-:Y:S02]  /*2e20*/  LEA R116, P6, R120.reuse, R146, 0x1 ;  /* 0x0000009278747211 */ /* 0x040fe400078c08ff */
[C---:B------:R-:W-:Y:S02]  /*2e30*/  LEA R122, R145.reuse, R120, 0x1 ;  /* 0x00000078917a7211 */ /* 0x040fe400078e08ff */
[----:B------:R0:W-:Y:S01]  /*2e40*/  @!P4 STS [R37], R130 ;  /* 0x000000822500c388 */ /* 0x0001e20000000800 */
[----:B------:R-:W-:Y:S02]  /*2e50*/  LEA.HI.X.SX32 R117, R120, R147, 0x1, P6 ;  /* 0x0000009378757211 */ /* 0x000fe400030f0eff */
[----:B------:R-:W-:Y:S01]  /*2e60*/  LEA R118, P6, R122, R146, 0x1 ;  /* 0x000000927a767211 */ /* 0x000fe200078c08ff */
[----:B------:R-:W-:Y:S01]  /*2e70*/  BAR.SYNC.DEFER_BLOCKING 0x0 ;  /* 0x0000000000007b1d */ /* 0x000fe20000010000 */
[----:B------:R-:W-:-:S02]  /*2e80*/  IMAD R124, R145, 0x2, R122 ;  /* 0x00000002917c7824 */ /* 0x000fc400078e027a */
[----:B------:R-:W-:-:S03]  /*2e90*/  LEA.HI.X.SX32 R119, R122, R147, 0x1, P6 ;  /* 0x000000937a777211 */ /* 0x000fc600030f0eff */
[C---:B------:R-:W-:Y:S02]  /*2ea0*/  LEA R120, P6, R124.reuse, R146, 0x1 ;  /* 0x000000927c787211 */ /* 0x040fe400078c08ff */
[C---:B------:R-:W-:Y:S02]  /*2eb0*/  LEA R126, R145.reuse, R124, 0x1 ;  /* 0x0000007c917e7211 */ /* 0x040fe400078e08ff */
[----:B------:R-:W-:Y:S02]  /*2ec0*/  LEA.HI.X.SX32 R121, R124, R147, 0x1, P6 ;  /* 0x000000937c797211 */ /* 0x000fe400030f0eff */
[----:B------:R-:W-:Y:S01]  /*2ed0*/  LEA R122, P6, R126, R146, 0x1 ;  /* 0x000000927e7a7211 */ /* 0x000fe200078c08ff */
[----:B------:R-:W-:-:S03]  /*2ee0*/  IMAD R128, R145, 0x2, R126 ;  /* 0x0000000291807824 */ /* 0x000fc600078e027e */
[-C--:B------:R-:W-:Y:S02]  /*2ef0*/  LEA.HI.X.SX32 R123, R126, R147.reuse, 0x1, P6 ;  /* 0x000000937e7b7211 */ /* 0x080fe400030f0eff */
[C---:B------:R-:W-:Y:S02]  /*2f00*/  LEA R124, P6, R128.reuse, R146, 0x1 ;  /* 0x00000092807c7211 */ /* 0x040fe400078c08ff */
[C---:B0-----:R-:W-:Y:S02]  /*2f10*/  LEA R130, R145.reuse, R128, 0x1 ;  /* 0x0000008091827211 */ /* 0x041fe400078e08ff */
[----:B------:R-:W-:Y:S01]  /*2f20*/  LEA.HI.X.SX32 R125, R128, R147, 0x1, P6 ;  /* 0x00000093807d7211 */ /* 0x000fe200030f0eff */
[----:B------:R-:W0:Y:S01]  /*2f30*/  @!P5 LDS R41, [R154] ;  /* 0x000000009a29d984 */ /* 0x000e220000000800 */
        /* <DEDUP_REMOVED lines=17> */
[-C--:B------:R-:W-:Y:S02]  /*3050*/  LEA.HI.X.SX32 R137, R140, R147.reuse, 0x1, P6 ;  /* 0x000000938c897211 */ /* 0x080fe400030f0eff */
[C---:B------:R-:W-:Y:S01]  /*3060*/  LEA R138, P6, R142.reuse, R146, 0x1 ;  /* 0x000000928e8a7211 */ /* 0x040fe200078c08ff */
[----:B------:R-:W-:Y:S01]  /*3070*/  IMAD R144, R145, 0x2, R142 ;  /* 0x0000000291907824 */ /* 0x000fe200078e028e */
[----:B0-----:R-:W0:Y:S02]  /*3080*/  SHFL.BFLY PT, R176, R41, 0x1, 0x1f ;  /* 0x0c201f0029b07f89 */ /* 0x001e2400000e0000 */
[----:B------:R-:W-:-:S02]  /*3090*/  LEA.HI.X.SX32 R139, R142, R147, 0x1, P6 ;  /* 0x000000938e8b7211 */ /* 0x000fc400030f0eff */
[C---:B------:R-:W-:Y:S02]  /*30a0*/  LEA R140, P6, R144.reuse, R146, 0x1 ;  /* 0x00000092908c7211 */ /* 0x040fe400078c08ff */
[C---:B------:R-:W-:Y:S02]  /*30b0*/  LEA R172, R145.reuse, R144, 0x1 ;  /* 0x0000009091ac7211 */ /* 0x040fe400078e08ff */
[----:B------:R-:W-:Y:S02]  /*30c0*/  LEA.HI.X.SX32 R141, R144, R147, 0x1, P6 ;  /* 0x00000093908d7211 */ /* 0x000fe400030f0eff */
[----:B------:R-:W-:Y:S01]  /*30d0*/  LEA R142, P6, R172, R146, 0x1 ;  /* 0x00000092ac8e7211 */ /* 0x000fe200078c08ff */
[----:B------:R-:W-:-:S03]  /*30e0*/  IMAD R174, R145, 0x2, R172 ;  /* 0x0000000291ae7824 */ /* 0x000fc600078e02ac */
[-C--:B------:R-:W-:Y:S02]  /*30f0*/  LEA.HI.X.SX32 R143, R172, R147.reuse, 0x1, P6 ;  /* 0x00000093ac8f7211 */ /* 0x080fe400030f0eff */
[C---:B------:R-:W-:Y:S02]  /*3100*/  LEA R144, P6, R174.reuse, R146, 0x1 ;  /* 0x00000092ae907211 */ /* 0x040fe400078c08ff */
[----:B------:R-:W-:Y:S02]  /*3110*/  LEA R155, R145, R174, 0x1 ;  /* 0x000000ae919b7211 */ /* 0x000fe400078e08ff */
[-C--:B------:R-:W-:Y:S02]  /*3120*/  LEA.HI.X.SX32 R145, R174, R147.reuse, 0x1, P6 ;  /* 0x00000093ae917211 */ /* 0x080fe400030f0eff */
[----:B------:R-:W-:Y:S02]  /*3130*/  LEA R146, P6, R155, R146, 0x1 ;  /* 0x000000929b927211 */ /* 0x000fe400078c08ff */
[----:B------:R-:W-:Y:S01]  /*3140*/  PRMT R172, RZ, 0x7610, R172 ;  /* 0x00007610ffac7816 */ /* 0x000fe200000000ac */
[----:B0-----:R-:W-:Y:S01]  /*3150*/  FADD R41, R41, R176 ;  /* 0x000000b029297221 */ /* 0x001fe20000000000 */
[----:B------:R-:W-:-:S02]  /*3160*/  LEA.HI.X.SX32 R147, R155, R147, 0x1, P6 ;  /* 0x000000939b937211 */ /* 0x000fc400030f0eff */
[----:B------:R-:W-:Y:S02]  /*3170*/  PRMT R155, RZ, 0x7610, R155 ;  /* 0x00007610ff9b7816 */ /* 0x000fe4000000009b */
[----:B------:R0:W-:Y:S01]  /*3180*/  @P0 STS [R154], R41 ;  /* 0x000000299a000388 */ /* 0x0001e20000000800 */
[----:B------:R-:W-:Y:S01]  /*3190*/  PRMT R176, RZ, 0x7610, R176 ;  /* 0x00007610ffb07816 */ /* 0x000fe200000000b0 */
[----:B------:R-:W-:Y:S06]  /*31a0*/  BAR.SYNC.DEFER_BLOCKING 0x0 ;  /* 0x0000000000007b1d */ /* 0x000fec0000010000 */
        /* <DEDUP_REMOVED lines=16> */
[----:B------:R-:W-:-:S02]  /*32b0*/  PRMT R184, RZ, 0x7610, R184 ;  /* 0x00007610ffb87816 */ /* 0x000fc400000000b8 */
[----:B------:R-:W-:Y:S01]  /*32c0*/  PRMT R185, RZ, 0x7610, R185 ;  /* 0x00007610ffb97816 */ /* 0x000fe200000000b9 */
[----:B------:R1:W5:Y:S01]  /*32d0*/  @P2 LDG.E.U16 R176, desc[UR28][R166.64] ;  /* 0x0000001ca6b02981 */ /* 0x000362000c1e1500 */
[----:B------:R-:W-:Y:S02]  /*32e0*/  PRMT R188, RZ, 0x7610, R188 ;  /* 0x00007610ffbc7816 */ /* 0x000fe400000000bc */
[----:B------:R-:W-:Y:S01]  /*32f0*/  PRMT R189, RZ, 0x7610, R189 ;  /* 0x00007610ffbd7816 */ /* 0x000fe200000000bd */
[----:B------:R1:W5:Y:S01]  /*3300*/  @P2 LDG.E.U16 R180, desc[UR28][R158.64] ;  /* 0x0000001c9eb42981 */ /* 0x000362000c1e1500 */
[----:B------:R-:W-:Y:S02]  /*3310*/  PRMT R192, RZ, 0x7610, R192 ;  /* 0x00007610ffc07816 */ /* 0x000fe400000000c0 */
[----:B------:R-:W-:Y:S01]  /*3320*/  PRMT R193, RZ, 0x7610, R193 ;  /* 0x00007610ffc17816 */ /* 0x000fe200000000c1 */
[----:B------:R1:W5:Y:S01]  /*3330*/  @P2 LDG.E.U16 R184, desc[UR28][R148.64] ;  /* 0x0000001c94b82981 */ /* 0x000362000c1e1500 */
        /* <DEDUP_REMOVED lines=8> */
[----:B------:R1:W5:Y:S04]  /*33c0*/  @P2 LDG.E.U16 R196, desc[UR28][R128.64] ;  /* 0x0000001c80c42981 */ /* 0x000368000c1e1500 */
        /* <DEDUP_REMOVED lines=10> */
[----:B------:R-:W1:Y:S01]  /*3470*/  LDS R174, [R36] ;  /* 0x0000000024ae7984 */ /* 0x000e620000000800 */
[----:B------:R-:W-:Y:S01]  /*3480*/  BAR.SYNC.DEFER_BLOCKING 0x0 ;  /* 0x0000000000007b1d */ /* 0x000fe20000010000 */
[----:B------:R-:W-:Y:S01]  /*3490*/  LOP3.LUT P6, RZ, R3, 0x80, RZ, 0xc0, !PT ;  /* 0x0000008003ff7812 */ /* 0x000fe200078cc0ff */
[----:B------:R-:W-:-:S03]  /*34a0*/  IMAD.SHL.U32 R40, R40, 0x2, RZ ;  /* 0x0000000228287824 */ /* 0x000fc600078e00ff */
[----:B0-----:R-:W-:-:S04]  /*34b0*/  SEL R41, RZ, 0x90, !P6 ;  /* 0x00000090ff297807 */ /* 0x001fc80007000000 */
[----:B------:R-:W-:Y:S02]  /*34c0*/  LOP3.LUT R41, R41, R40, RZ, 0x3c, !PT ;  /* 0x0000002829297212 */ /* 0x000fe400078e3cff */
[----:B------:R-:W-:-:S04]  /*34d0*/  LOP3.LUT R40, R3, 0x40, RZ, 0xc0, !PT ;  /* 0x0000004003287812 */ /* 0x000fc800078ec0ff */
[----:B------:R-:W-:-:S04]  /*34e0*/  LEA R41, R40, R41, 0x7 ;  /* 0x0000002928297211 */ /* 0x000fc800078e38ff */
[----:B------:R-:W-:Y:S02]  /*34f0*/  LOP3.LUT R154, R41, 0x20, RZ, 0x3c, !PT ;  /* 0x00000020299a7812 */ /* 0x000fe400078e3cff */
[----:B------:R-:W-:Y:S02]  /*3500*/  F2FP.BF16.F32.PACK_AB R4, R5, R4 ;  /* 0x000000040504723e */ /* 0x000fe400000010ff */
[----:B------:R-:W-:Y:S02]  /*3510*/  F2FP.BF16.F32.PACK_AB R5, R7, R6 ;  /* 0x000000060705723e */ /* 0x000fe400000010ff */
[----:B------:R-:W-:Y:S02]  /*3520*/  F2FP.BF16.F32.PACK_AB R6, R9, R8 ;  /* 0x000000080906723e */ /* 0x000fe400000010ff */
[----:B------:R-:W-:Y:S02]  /*3530*/  F2FP.BF16.F32.PACK_AB R7, R11, R10 ;  /* 0x0000000a0b07723e */ /* 0x000fe400000010ff */
[----:B------:R-:W-:-:S02]  /*3540*/  F2FP.BF16.F32.PACK_AB R8, R13, R12 ;  /* 0x0000000c0d08723e */ /* 0x000fc400000010ff */
[----:B------:R-:W-:Y:S02]  /*3550*/  F2FP.BF16.F32.PACK_AB R9, R15, R14 ;  /* 0x0000000e0f09723e */ /* 0x000fe400000010ff */
        /* <DEDUP_REMOVED lines=9> */
[----:B------:R-:W-:Y:S01]  /*35f0*/  F2FP.BF16.F32.PACK_AB R19, R35, R34 ;  /* 0x000000222313723e */ /* 0x000fe200000010ff */
[----:B--2---:R-:W-:Y:S04]  /*3600*/  STS.U16 [R41+UR17], R172 ;  /* 0x000000ac29007988 */ /* 0x004fe80008000411 */
[----:B---3--:R-:W-:Y:S04]  /*3610*/  STS.U16 [R41+UR17+0x400], R178 ;  /* 0x000400b229007988 */ /* 0x008fe80008000411 */
[----:B----4-:R-:W-:Y:S04]  /*3620*/  STS.U16 [R41+UR17+0x800], R182 ;  /* 0x000800b629007988 */ /* 0x010fe80008000411 */
[----:B------:R-:W-:Y:S04]  /*3630*/  STS.U16 [R41+UR17+0xc00], R186 ;  /* 0x000c00ba29007988 */ /* 0x000fe80008000411 */
[----:B------:R-:W-:Y:S04]  /*3640*/  STS.U16 [R41+UR17+0x1000], R190 ;  /* 0x001000be29007988 */ /* 0x000fe80008000411 */
[----:B------:R-:W-:Y:S04]  /*3650*/  STS.U16 [R41+UR17+0x1400], R194 ;  /* 0x001400c229007988 */ /* 0x000fe80008000411 */
[----:B------:R-:W-:Y:S04]  /*3660*/  STS.U16 [R41+UR17+0x1800], R198 ;  /* 0x001800c629007988 */ /* 0x000fe80008000411 */
[----:B------:R-:W-:Y:S04]  /*3670*/  STS.U16 [R41+UR17+0x1c00], R202 ;  /* 0x001c00ca29007988 */ /* 0x000fe80008000411 */
[----:B------:R0:W-:Y:S04]  /*3680*/  STS.U16 [R154+UR17+0x100], R155 ;  /* 0x0001009b9a007988 */ /* 0x0001e80008000411 */
[----:B------:R2:W-:Y:S04]  /*3690*/  STS.U16 [R154+UR17+0x500], R179 ;  /* 0x000500b39a007988 */ /* 0x0005e80008000411 */
[----:B------:R2:W-:Y:S04]  /*36a0*/  STS.U16 [R154+UR17+0x900], R183 ;  /* 0x000900b79a007988 */ /* 0x0005e80008000411 */
[----:B------:R2:W-:Y:S01]  /*36b0*/  STS.U16 [R154+UR17+0xd00], R187 ;  /* 0x000d00bb9a007988 */ /* 0x0005e20008000411 */
[----:B0-----:R-:W-:-:S03]  /*36c0*/  LOP3.LUT R155, R41, 0x40, RZ, 0x3c, !PT ;  /* 0x00000040299b7812 */ /* 0x001fc600078e3cff */
[----:B------:R2:W-:Y:S04]  /*36d0*/  STS.U16 [R154+UR17+0x1100], R191 ;  /* 0x001100bf9a007988 */ /* 0x0005e80008000411 */
[----:B------:R2:W-:Y:S04]  /*36e0*/  STS.U16 [R154+UR17+0x1500], R195 ;  /* 0x001500c39a007988 */ /* 0x0005e80008000411 */
[----:B------:R2:W-:Y:S04]  /*36f0*/  STS.U16 [R154+UR17+0x1900], R199 ;  /* 0x001900c79a007988 */ /* 0x0005e80008000411 */
[----:B------:R2:W-:Y:S01]  /*3700*/  STS.U16 [R154+UR17+0x1d00], R203 ;  /* 0x001d00cb9a007988 */ /* 0x0005e20008000411 */
[----:B-1----:R-:W-:Y:S05]  /*3710*/  @!P2 BRA `(.L_x_9) ;  /* 0x000000000008a947 */ /* 0x002fea0003800000 */
[----:B------:R0:W-:Y:S01]  /*3720*/  STTM.16dp32bit_t0_t15.x16 tmem[UR19+0x40], R4 ;  /* 0x00004004000079ed */ /* 0x0001e20008a00013 */
[----:B------:R0:W-:Y:S02]  /*3730*/  STTM.16dp32bit_t16_t31.x16 tmem[UR19+0x50], R4 ;  /* 0x00005004000079ed */ /* 0x0001e40008a20013 */
.L_x_9:
[----:B------:R-:W-:Y:S01]  /*3740*/  LOP3.LUT R172, R41, 0x60, RZ, 0x3c, !PT ;  /* 0x0000006029ac7812 */ /* 0x000fe200078e3cff */
[----:B-----5:R1:W-:Y:S01]  /*3750*/  STS.U16 [R155+UR17+0x200], R176 ;  /* 0x000200b09b007988 */ /* 0x0203e20008000411 */
[----:B0-----:R-:W-:Y:S01]  /*3760*/  FADD R4, -R173, -INF ;  /* 0xff800000ad047421 */ /* 0x001fe20000000100 */
[----:B------:R-:W-:Y:S02]  /*3770*/  UIADD3 UR24, UPT, UPT, UR7, -0x80, URZ ;  /* 0xffffff8007187890 */ /* 0x000fe4000fffe0ff */
[----:B------:R1:W-:Y:S01]  /*3780*/  STS.U16 [R155+UR17+0x600], R180 ;  /* 0x000600b49b007988 */ /* 0x0003e20008000411 */
[----:B------:R-:W-:-:S03]  /*3790*/  FMUL R20, R4, 1.4426950216293334961 ;  /* 0x3fb8aa3b04147820 */ /* 0x000fc60000400000 */
[----:B------:R1:W-:Y:S01]  /*37a0*/  STS.U16 [R155+UR17+0xa00], R184 ;  /* 0x000a00b89b007988 */ /* 0x0003e20008000411 */
[----:B------:R1:W0:Y:S03]  /*37b0*/  MUFU.EX2 R21, R20 ;  /* 0x0000001400157308 */ /* 0x0002260000000800 */
        /* <DEDUP_REMOVED lines=13> */
[----:B------:R-:W3:Y:S02]  /*3890*/  FENCE.VIEW.ASYNC.T ;  /* 0x00000000000073c6 */ /* 0x000ee40000000200 */
[----:B---3--:R-:W-:Y:S06]  /*38a0*/  BAR.SYNC.DEFER_BLOCKING 0x0 ;  /* 0x0000000000007b1d */ /* 0x008fec0000010000 */
[----:B------:R-:W3:Y:S01]  /*38b0*/  LDTM.16dp32bit_t0_t15.x16 R4, tmem[UR19] ;  /* 0x00000013000479ee */ /* 0x000ee20008a00000 */
[----:B------:R-:W4:Y:S01]  /*38c0*/  LDTM.16dp32bit_t16_t31.x16 R4, tmem[UR19+0x10] ;  /* 0x00001013000479ee */ /* 0x000f220008a20000 */
[----:B------:R-:W-:Y:S01]  /*38d0*/  NOP ;  /* 0x0000000000007918 */ /* 0x000fe20000000000 */
[----:B01----:R-:W-:Y:S05]  /*38e0*/  @!P2 BRA `(.L_x_10) ;  /* 0x000000000048a947 */ /* 0x003fea0003800000 */
[C---:B---34-:R-:W-:Y:S01]  /*38f0*/  FMUL R4, R21.reuse, R4 ;  /* 0x0000000415047220 */ /* 0x058fe20000400000 */
[C---:B------:R-:W-:Y:S01]  /*3900*/  FMUL R5, R21.reuse, R5 ;  /* 0x0000000515057220 */ /* 0x040fe20000400000 */
        /* <DEDUP_REMOVED lines=13> */
[----:B------:R-:W-:-:S04]  /*39e0*/  FMUL R19, R21, R19 ;  /* 0x0000001315137220 */ /* 0x000fc80000400000 */
[----:B------:R0:W-:Y:S01]  /*39f0*/  STTM.16dp32bit_t0_t15.x16 tmem[UR19], R4 ;  /* 0x00000004000079ed */ /* 0x0001e20008a00013 */
[----:B------:R0:W-:Y:S02]  /*3a00*/  STTM.16dp32bit_t16_t31.x16 tmem[UR19+0x10], R4 ;  /* 0x00001004000079ed */ /* 0x0001e40008a20013 */
.L_x_10:
[----:B----4-:R-:W1:Y:S02]  /*3a10*/  FENCE.VIEW.ASYNC.T ;  /* 0x00000000000073c6 */ /* 0x010e640000000200 */
[----:B-1----:R-:W-:Y:S01]  /*3a20*/  BAR.SYNC.DEFER_BLOCKING 0x0 ;  /* 0x0000000000007b1d */ /* 0x002fe20000010000 */
[----:B------:R-:W-:Y:S01]  /*3a30*/  UISETP.GE.AND UP2, UPT, UR24, 0x1, UPT ;  /* 0x000000011800788c */ /* 0x000fe2000bf46270 */
[----:B------:R-:W-:Y:S01]  /*3a40*/  FADD R174, R21, R174 ;  /* 0x000000ae15ae7221 */ /* 0x000fe20000000000 */
[----:B------:R-:W-:-:S03]  /*3a50*/  UIADD3 UR23, UPT, UPT, UR18, 0x40, URZ ;  /* 0x0000004012177890 */ /* 0x000fc6000fffe0ff */
[----:B------:R1:W-:Y:S06]  /*3a60*/  MEMBAR.ALL.CTA ;  /* 0x0000000000007992 */ /* 0x0003ec0000008000 */
[----:B-1----:R-:W1:Y:S02]  /*3a70*/  FENCE.VIEW.ASYNC.S ;  /* 0x00000000000073c6 */ /* 0x002e640000000000 */
[----:B-1----:R-:W-:Y:S06]  /*3a80*/  BAR.SYNC.DEFER_BLOCKING 0x0 ;  /* 0x0000000000007b1d */ /* 0x002fec0000010000 */
[----:B------:R-:W-:Y:S05]  /*3a90*/  @!P3 BRA `(.L_x_11) ;  /* 0x0000000000c8b947 */ /* 0x000fea0003800000 */
[----:B------:R-:W-:Y:S01]  /*3aa0*/  USHF.R.U32.HI UR10, URZ, 0x4, UR17 ;  /* 0x00000004ff0a7899 */ /* 0x000fe20008011611 */
[----:B------:R-:W-:Y:S01]  /*3ab0*/  UMOV UR4, URZ ;  /* 0x000000ff00047c82 */ /* 0x000fe20008000000 */
[----:B------:R-:W-:Y:S02]  /*3ac0*/  UIADD3 UR7, UPT, UPT, UR18, 0x48, URZ ;  /* 0x0000004812077890 */ /* 0x000fe4000fffe0ff */
[----:B------:R-:W-:Y:S02]  /*3ad0*/  USGXT.U32 UR10, UR10, 0xe ;  /* 0x0000000e0a0a789a */ /* 0x000fe40008000000 */
[----:B------:R-:W-:Y:S02]  /*3ae0*/  UIADD3 UR13, UPT, UPT, UR18, 0x50, URZ ;  /* 0x00000050120d7890 */ /* 0x000fe4000fffe0ff */
[----:B------:R-:W-:Y:S02]  /*3af0*/  UIADD3 UR38, UP3, UPT, UR10, 0x2, URZ ;  /* 0x000000020a267890 */ /* 0x000fe4000ff7e0ff */
[----:B------:R-:W-:-:S02]  /*3b00*/  UIADD3 UR52, UPT, UPT, UR18, 0x58, URZ ;  /* 0x0000005812347890 */ /* 0x000fc4000fffe0ff */
[----:B------:R-:W-:Y:S02]  /*3b10*/  UIADD3.X UR39, UPT, UPT, UR4, 0x40004040, URZ, UP3, !UPT ;  /* 0x4000404004277890 */ /* 0x000fe40009ffe4ff */
[----:B------:R-:W-:Y:S02]  /*3b20*/  UIADD3 UR42, UP3, UPT, UR38, 0x2, URZ ;  /* 0x00000002262a7890 */ /* 0x000fe4000ff7e0ff */
[----:B------:R-:W-:Y:S02]  /*3b30*/  UIADD3 UR44, UP4, UPT, UR38, 0x4, URZ ;  /* 0x00000004262c7890 */ /* 0x000fe4000ff9e0ff */
[----:B------:R-:W-:Y:S02]  /*3b40*/  UIADD3.X UR43, UPT, UPT, UR39, URZ, URZ, UP3, !UPT ;  /* 0x000000ff272b7290 */ /* 0x000fe40009ffe4ff */
[----:B------:R-:W-:Y:S02]  /*3b50*/  UIADD3.X UR45, UPT, UPT, UR39, URZ, URZ, UP4, !UPT ;  /* 0x000000ff272d7290 */ /* 0x000fe4000a7fe4ff */
[----:B------:R-:W-:Y:S01]  /*3b60*/  UIADD3 UR53, UPT, UPT, UR18, 0x60, URZ ;  /* 0x0000006012357890 */ /* 0x000fe2000fffe0ff */
[----:B------:R-:W-:Y:S01]  /*3b70*/  UMOV UR4, UR20 ;  /* 0x0000001400047c82 */ /* 0x000fe20008000000 */
[----:B------:R-:W-:Y:S01]  /*3b80*/  UMOV UR5, URZ ;  /* 0x000000ff00057c82 */ /* 0x000fe20008000000 */
[----:B------:R-:W-:-:S02]  /*3b90*/  UIADD3.64 UR46, UPT, UPT, UR38, 0x1fe, URZ ;  /* 0x000001fe262e7897 */ /* 0x000fc4000fffe0ff */
[----:B------:R-:W-:Y:S02]  /*3ba0*/  UIADD3 UR54, UPT, UPT, UR18, 0x68, URZ ;  /* 0x0000006812367890 */ /* 0x000fe4000fffe0ff */
[----:B------:R-:W-:Y:S02]  /*3bb0*/  UIADD3.64 UR48, UPT, UPT, UR38, 0x200, URZ ;  /* 0x0000020026307897 */ /* 0x000fe4000fffe0ff */
[----:B------:R-:W-:Y:S01]  /*3bc0*/  UIADD3 UR55, UPT, UPT, UR18, 0x70, URZ ;  /* 0x0000007012377890 */ /* 0x000fe2000fffe0ff */
[----:B------:R-:W-:Y:S01]  /*3bd0*/  UMOV UR57, UR4 ;  /* 0x0000000400397c82 */ /* 0x000fe20008000000 */
[----:B------:R-:W-:Y:S01]  /*3be0*/  UIADD3.64 UR50, UPT, UPT, UR38, 0x202, URZ ;  /* 0x0000020226327897 */ /* 0x000fe2000fffe0ff */
[----:B------:R-:W-:Y:S01]  /*3bf0*/  UMOV UR8, 0x0 ;  /* 0x0000000000087882 */ /* 0x000fe20000000000 */
[----:B------:R-:W-:Y:S01]  /*3c00*/  UMOV UR9, 0x4100490 ;  /* 0x0410049000097882 */ /* 0x000fe20000000000 */
[----:B------:R-:W-:Y:S01]  /*3c10*/  UIADD3 UR56, UPT, UPT, UR18, 0x78, URZ ;  /* 0x0000007812387890 */ /* 0x000fe2000fffe0ff */
[----:B------:R-:W-:Y:S01]  /*3c20*/  UMOV UR11, 0x40004040 ;  /* 0x40004040000b7882 */ /* 0x000fe20000000000 */
[----:B------:R-:W-:Y:S01]  /*3c30*/  UIADD3.64 UR4, UPT, UPT, UR38, 0x204, URZ ;  /* 0x0000020426047897 */ /* 0x000fe2000fffe0ff */
[----:B------:R1:W-:Y:S01]  /*3c40*/  UTCHMMA tmem[UR23], gdesc[UR10], tmem[UR18], tmem[UR8], idesc[UR9], UPT ;  /* 0x00ff080a170079ea */ /* 0x0003e2000b800012 */
[----:B------:R-:W-:Y:S01]  /*3c50*/  UMOV UR14, 0x0 ;  /* 0x00000000000e7882 */ /* 0x000fe20000000000 */
[----:B------:R-:W-:Y:S01]  /*3c60*/  UMOV UR15, 0x4100490 ;  /* 0x04100490000f7882 */ /* 0x000fe20000000000 */
[----:B------:R-:W-:Y:S01]  /*3c70*/  UMOV UR26, 0x0 ;  /* 0x00000000001a7882 */ /* 0x000fe20000000000 */
[----:B------:R-:W-:Y:S01]  /*3c80*/  UMOV UR27, 0x4100490 ;  /* 0x04100490001b7882 */ /* 0x000fe20000000000 */
[----:B------:R-:W-:Y:S01]  /*3c90*/  UMOV UR32, 0x0 ;  /* 0x0000000000207882 */ /* 0x000fe20000000000 */
[----:B------:R-:W-:Y:S01]  /*3ca0*/  UMOV UR33, 0x4100490 ;  /* 0x0410049000217882 */ /* 0x000fe20000000000 */
[----:B------:R1:W-:Y:S01]  /*3cb0*/  UTCHMMA tmem[UR7], gdesc[UR38], tmem[UR18], tmem[UR14], idesc[UR15], UPT ;  /* 0x00ff0e26070079ea */ /* 0x0003e2000b800012 */
        /* <DEDUP_REMOVED lines=12> */
[----:B------:R1:W-:Y:S01]  /*3d80*/  UTCHMMA tmem[UR55], gdesc[UR50], tmem[UR18], tmem[UR36], idesc[UR37], UPT ;  /* 0x00ff2432370079ea */ /* 0x0003e2000b800012 */
[----:B------:R1:W-:Y:S01]  /*3d90*/  UTCHMMA tmem[UR56], gdesc[UR4], tmem[UR18], tmem[UR40], idesc[UR41], UPT ;  /* 0x00ff2804380079ea */ /* 0x0003e2000b800012 */
[----:B------:R1:W-:Y:S01]  /*3da0*/  UTCBAR [UR57], URZ ;  /* 0x000000ff390073e9 */ /* 0x0003e200080000ff */
[----:B------:R-:W-:Y:S01]  /*3db0*/  NOP ;  /* 0x0000000000007918 */ /* 0x000fe20000000000 */
.L_x_11:
[----:B------:R-:W-:Y:S01]  /*3dc0*/  FSEL R173, R173, -INF , P2 ;  /* 0xff800000adad7808 */ /* 0x000fe20001000000 */
[----:B-1----:R-:W-:Y:S01]  /*3dd0*/  UMOV UR7, URZ ;  /* 0x000000ff00077c82 */ /* 0x002fe20008000000 */
[----:B------:R-:W-:Y:S01]  /*3de0*/  FSEL R174, R174, 1, P2 ;  /* 0x3f800000aeae7808 */ /* 0x000fe20001000000 */
[----:B------:R-:W-:Y:S06]  /*3df0*/  BRA.U !UP2, `(.L_x_12) ;  /* 0x000000210af47547 */ /* 0x000fec000b800000 */
[----:B------:R-:W-:Y:S01]  /*3e00*/  UIADD3 UR8, UPT, UPT, UR17, 0xc000, URZ ;  /* 0x0000c00011087890 */ /* 0x000fe2000fffe0ff */
[----:B------:R-:W-:Y:S01]  /*3e10*/  IMAD.SHL.U32 R175, R175, 0x80, RZ ;  /* 0x00000080afaf7824 */ /* 0x000fe200078e00ff */
[----:B------:R-:W-:Y:S01]  /*3e20*/  USHF.R.U32.HI UR26, URZ, 0x4, UR6 ;  /* 0x00000004ff1a7899 */ /* 0x000fe20008011606 */
[----:B------:R-:W-:Y:S01]  /*3e30*/  MOV R180, R173 ;  /* 0x000000ad00b47202 */ /* 0x000fe20000000f00 */
[----:B------:R-:W-:Y:S01]  /*3e40*/  UIADD3 UR7, UPT, UPT, UR17, 0x8000, URZ ;  /* 0x0000800011077890 */ /* 0x000fe2000fffe0ff */
[----:B------:R-:W-:Y:S01]  /*3e50*/  IMAD.MOV.U32 R186, RZ, RZ, RZ ;  /* 0x000000ffffba7224 */ /* 0x000fe200078e00ff */
[----:B------:R-:W-:Y:S01]  /*3e60*/  USHF.R.U32.HI UR8, URZ, 0x4, UR8 ;  /* 0x00000004ff087899 */ /* 0x000fe20008011608 */
[----:B------:R-:W-:Y:S01]  /*3e70*/  MOV R177, R175 ;  /* 0x000000af00b17202 */ /* 0x000fe20000000f00 */
[----:B------:R-:W-:Y:S02]  /*3e80*/  USGXT.U32 UR26, UR26, 0xe ;  /* 0x0000000e1a1a789a */ /* 0x000fe40008000000 */
[----:B------:R-:W-:-:S02]  /*3e90*/  USHF.R.U32.HI UR7, URZ, 0x4, UR7 ;  /* 0x00000004ff077899 */ /* 0x000fc40008011607 */
[----:B------:R-:W-:Y:S02]  /*3ea0*/  USGXT.U32 UR66, UR8, 0xe ;  /* 0x0000000e0842789a */ /* 0x000fe40008000000 */
[----:B------:R-:W-:Y:S02]  /*3eb0*/  UIADD3 UR8, UP3, UPT, UR26, 0x2, URZ ;  /* 0x000000021a087890 */ /* 0x000fe4000ff7e0ff */
[----:B------:R-:W-:Y:S01]  /*3ec0*/  USGXT.U32 UR14, UR7, 0xe ;  /* 0x0000000e070e789a */ /* 0x000fe20008000000 */
[----:B------:R-:W-:Y:S01]  /*3ed0*/  UMOV UR4, URZ ;  /* 0x000000ff00047c82 */ /* 0x000fe20008000000 */
[----:B------:R-:W-:Y:S02]  /*3ee0*/  USHF.L.U32 UR25, UR25, 0x7, URZ ;  /* 0x0000000719197899 */ /* 0x000fe400080006ff */
[----:B------:R-:W-:Y:S02]  /*3ef0*/  UIADD3 UR10, UP4, UPT, UR66, 0x80, URZ ;  /* 0x00000080420a7890 */ /* 0x000fe4000ff9e0ff */
[----:B------:R-:W-:-:S02]  /*3f00*/  UIADD3.X UR9, UPT, UPT, UR4, 0x40004040, URZ, UP3, !UPT ;  /* 0x4000404004097890 */ /* 0x000fc40009ffe4ff */
[----:B------:R-:W-:Y:S01]  /*3f10*/  UIADD3 UR30, UP3, UPT, UR14, 0x2, URZ ;  /* 0x000000020e1e7890 */ /* 0x000fe2000ff7e0ff */
[----:B--2---:R-:W-:Y:S01]  /*3f20*/  IMAD.U32 R179, RZ, RZ, UR25 ;  /* 0x00000019ffb37e24 */ /* 0x004fe2000f8e00ff */
[----:B------:R-:W-:Y:S01]  /*3f30*/  UMOV UR6, URZ ;  /* 0x000000ff00067c82 */ /* 0x000fe20008000000 */
[----:B------:R-:W-:Y:S01]  /*3f40*/  UMOV UR5, URZ ;  /* 0x000000ff00057c82 */ /* 0x000fe20008000000 */
[----:B------:R-:W-:Y:S02]  /*3f50*/  UIADD3.X UR11, UPT, UPT, UR6, 0x40004040, URZ, UP4, !UPT ;  /* 0x40004040060b7890 */ /* 0x000fe4000a7fe4ff */
[----:B------:R-:W-:Y:S02]  /*3f60*/  UIADD3 UR32, UP4, UPT, UR10, 0x80, URZ ;  /* 0x000000800a207890 */ /* 0x000fe4000ff9e0ff */
[----:B------:R-:W-:Y:S02]  /*3f70*/  UIADD3 UR34, UP5, UPT, UR10, 0x100, URZ ;  /* 0x000001000a227890 */ /* 0x000fe4000ffbe0ff */
[----:B------:R-:W-:-:S02]  /*3f80*/  UIADD3.X UR31, UPT, UPT, UR5, 0x40004040, URZ, UP3, !UPT ;  /* 0x40004040051f7890 */ /* 0x000fc40009ffe4ff */
[----:B------:R-:W-:Y:S01]  /*3f90*/  UISETP.NE.U32.AND UP2, UPT, UR12, URZ, UPT ;  /* 0x000000ff0c00728c */ /* 0x000fe2000bf45070 */
[----:B------:R-:W1:Y:S01]  /*3fa0*/  LDCU UR68, c[0x0][0x3a8] ;  /* 0x00007500ff4477ac */ /* 0x000e620008000800 */
[----:B------:R-:W-:Y:S02]  /*3fb0*/  UIADD3.X UR33, UPT, UPT, UR11, URZ, URZ, UP4, !UPT ;  /* 0x000000ff0b217290 */ /* 0x000fe4000a7fe4ff */
[----:B------:R-:W-:Y:S02]  /*3fc0*/  UIADD3.64 UR36, UPT, UPT, UR8, 0x2, URZ ;  /* 0x0000000208247897 */ /* 0x000fe4000fffe0ff */
[----:B------:R-:W-:Y:S02]  /*3fd0*/  UIADD3.X UR35, UPT, UPT, UR11, URZ, URZ, UP5, !UPT ;  /* 0x000000ff0b237290 */ /* 0x000fe4000affe4ff */
[----:B------:R-:W-:Y:S02]  /*3fe0*/  UIADD3.64 UR38, UPT, UPT, UR8, 0x4, URZ ;  /* 0x0000000408267897 */ /* 0x000fe4000fffe0ff */
[----:B------:R-:W-:-:S02]  /*3ff0*/  UIADD3.64 UR40, UPT, UPT, UR30, 0x2, URZ ;  /* 0x000000021e287897 */ /* 0x000fc4000fffe0ff */
[----:B------:R-:W-:Y:S02]  /*4000*/  UIADD3.64 UR42, UPT, UPT, UR30, 0x4, URZ ;  /* 0x000000041e2a7897 */ /* 0x000fe4000fffe0ff */
[----:B------:R-:W-:Y:S02]  /*4010*/  UIADD3.64 UR44, UPT, UPT, UR30, 0x1fe, URZ ;  /* 0x000001fe1e2c7897 */ /* 0x000fe4000fffe0ff */
[----:B------:R-:W-:Y:S02]  /*4020*/  UIADD3.64 UR46, UPT, UPT, UR30, 0x200, URZ ;  /* 0x000002001e2e7897 */ /* 0x000fe4000fffe0ff */
[----:B------:R-:W-:Y:S02]  /*4030*/  UIADD3.64 UR48, UPT, UPT, UR30, 0x202, URZ ;  /* 0x000002021e307897 */ /* 0x000fe4000fffe0ff */
[----:B------:R-:W-:Y:S01]  /*4040*/  UIADD3.64 UR50, UPT, UPT, UR30, 0x204, URZ ;  /* 0x000002041e327897 */ /* 0x000fe2000fffe0ff */
[----:B------:R-:W-:Y:S01]  /*4050*/  UMOV UR27, 0x1 ;  /* 0x00000001001b7882 */ /* 0x000fe20000000000 */
[----:B-1----:R-:W-:-:S10]  /*4060*/  UMOV UR15, URZ ;  /* 0x000000ff000f7c82 */ /* 0x002fd40008000000 */
.L_x_17:
[----:B01-3--:R-:W-:-:S04]  /*4070*/  IMAD.WIDE R6, R177, 0x2, R100 ;  /* 0x00000002b1067825 */ /* 0x00bfc800078e0264 */
[C---:B------:R-:W-:Y:S01]  /*4080*/  IMAD.WIDE R8, R177.reuse, 0x2, R96 ;  /* 0x00000002b1087825 */ /* 0x040fe200078e0260 */
[----:B------:R0:W2:Y:S03]  /*4090*/  LDG.E.U16 R28, desc[UR28][R6.64] ;  /* 0x0000001c061c7981 */ /* 0x0000a6000c1e1500 */
[C---:B------:R-:W-:Y:S01]  /*40a0*/  IMAD.WIDE R10, R177.reuse, 0x2, R92 ;  /* 0x00000002b10a7825 */ /* 0x040fe200078e025c */
[----:B------:R1:W3:Y:S03]  /*40b0*/  LDG.E.U16 R30, desc[UR28][R8.64] ;  /* 0x0000001c081e7981 */ /* 0x0002e6000c1e1500 */
[C---:B------:R-:W-:Y:S01]  /*40c0*/  IMAD.WIDE R16, R177.reuse, 0x2, R80 ;  /* 0x00000002b1107825 */ /* 0x040fe200078e0250 */
[----:B------:R4:W5:Y:S03]  /*40d0*/  LDG.E.U16 R32, desc[UR28][R10.64] ;  /* 0x0000001c0a207981 */ /* 0x000966000c1e1500 */
[C---:B------:R-:W-:Y:S01]  /*40e0*/  IMAD.WIDE R4, R177.reuse, 0x2, R104 ;  /* 0x00000002b1047825 */ /* 0x040fe200078e0268 */
[----:B------:R0:W5:Y:S03]  /*40f0*/  LDG.E.U16 R184, desc[UR28][R16.64] ;  /* 0x0000001c10b87981 */ /* 0x000166000c1e1500 */
[C---:B------:R-:W-:Y:S01]  /*4100*/  IMAD.WIDE R12, R177.reuse, 0x2, R88 ;  /* 0x00000002b10c7825 */ /* 0x040fe200078e0258 */
[----:B------:R-:W5:Y:S03]  /*4110*/  LDG.E.U16 R26, desc[UR28][R4.64] ;  /* 0x0000001c041a7981 */ /* 0x000f66000c1e1500 */
[C---:B------:R-:W-:Y:S01]  /*4120*/  IMAD.WIDE R14, R177.reuse, 0x2, R84 ;  /* 0x00000002b10e7825 */ /* 0x040fe200078e0254 */
[----:B------:R-:W5:Y:S03]  /*4130*/  LDG.E.U16 R34, desc[UR28][R12.64] ;  /* 0x0000001c0c227981 */ /* 0x000f66000c1e1500 */
[C---:B------:R-:W-:Y:S01]  /*4140*/  IMAD.WIDE R18, R177.reuse, 0x2, R76 ;  /* 0x00000002b1127825 */ /* 0x040fe200078e024c */
[----:B------:R-:W5:Y:S03]  /*4150*/  LDG.E.U16 R182, desc[UR28][R14.64] ;  /* 0x0000001c0eb67981 */ /* 0x000f66000c1e1500 */
[C---:B0-----:R-:W-:Y:S01]  /*4160*/  IMAD.WIDE R6, R177.reuse, 0x2, R72 ;  /* 0x00000002b1067825 */ /* 0x041fe200078e0248 */
[----:B------:R0:W5:Y:S03]  /*4170*/  LDG.E.U16 R188, desc[UR28][R18.64] ;  /* 0x0000001c12bc7981 */ /* 0x000166000c1e1500 */
[C---:B-1----:R-:W-:Y:S01]  /*4180*/  IMAD.WIDE R8, R177.reuse, 0x2, R68 ;  /* 0x00000002b1087825 */ /* 0x042fe200078e0244 */
[----:B------:R1:W5:Y:S03]  /*4190*/  LDG.E.U16 R190, desc[UR28][R6.64] ;  /* 0x0000001c06be7981 */ /* 0x000366000c1e1500 */
[C---:B----4-:R-:W-:Y:S01]  /*41a0*/  IMAD.WIDE R10, R177.reuse, 0x2, R56 ;  /* 0x00000002b10a7825 */ /* 0x050fe200078e0238 */
[----:B------:R4:W5:Y:S03]  /*41b0*/  LDG.E.U16 R192, desc[UR28][R8.64] ;  /* 0x0000001c08c07981 */ /* 0x000966000c1e1500 */
[C---:B------:R-:W-:Y:S01]  /*41c0*/  IMAD.WIDE R16, R177.reuse, 0x2, R52 ;  /* 0x00000002b1107825 */ /* 0x040fe200078e0234 */
[----:B------:R0:W5:Y:S03]  /*41d0*/  LDG.E.U16 R196, desc[UR28][R10.64] ;  /* 0x0000001c0ac47981 */ /* 0x000166000c1e1500 */
[C---:B------:R-:W-:Y:S01]  /*41e0*/  IMAD.WIDE R22, R177.reuse, 0x2, R60 ;  /* 0x00000002b1167825 */ /* 0x040fe200078e023c */
[----:B------:R0:W5:Y:S03]  /*41f0*/  LDG.E.U16 R198, desc[UR28][R16.64] ;  /* 0x0000001c10c67981 */ /* 0x000166000c1e1500 */
[----:B------:R-:W-:-:S02]  /*4200*/  IMAD.WIDE R24, R177, 0x2, R44 ;  /* 0x00000002b1187825 */ /* 0x000fc400078e022c */
[----:B------:R-:W5:Y:S02]  /*4210*/  LDG.E.U16 R22, desc[UR28][R22.64] ;  /* 0x0000001c16167981 */ /* 0x000f64000c1e1500 */
[C---:B------:R-:W-:Y:S02]  /*4220*/  IMAD.WIDE R20, R177.reuse, 0x2, R64 ;  /* 0x00000002b1147825 */ /* 0x040fe400078e0240 */
[----:B------:R-:W5:Y:S02]  /*4230*/  LDG.E.U16 R24, desc[UR28][R24.64] ;  /* 0x0000001c18187981 */ /* 0x000f64000c1e1500 */
[C---:B0-----:R-:W-:Y:S02]  /*4240*/  IMAD.WIDE R18, R177.reuse, 0x2, R48 ;  /* 0x00000002b1127825 */ /* 0x041fe400078e0230 */
[----:B------:R-:W5:Y:S02]  /*4250*/  LDG.E.U16 R194, desc[UR28][R20.64] ;  /* 0x0000001c14c27981 */ /* 0x000f64000c1e1500 */
[----:B------:R-:W-:-:S02]  /*4260*/  IMAD.WIDE R4, R177, 0x2, R102 ;  /* 0x00000002b1047825 */ /* 0x000fc400078e0266 */
[----:B------:R-:W5:Y:S02]  /*4270*/  LDG.E.U16 R200, desc[UR28][R18.64] ;  /* 0x0000001c12c87981 */ /* 0x000f64000c1e1500 */
[C---:B-1----:R-:W-:Y:S02]  /*4280*/  IMAD.WIDE R6, R177.reuse, 0x2, R98 ;  /* 0x00000002b1067825 */ /* 0x042fe400078e0262 */
[----:B------:R0:W5:Y:S02]  /*4290*/  LDG.E.U16 R27, desc[UR28][R4.64] ;  /* 0x0000001c041b7981 */ /* 0x000164000c1e1500 */
[C---:B----4-:R-:W-:Y:S02]  /*42a0*/  IMAD.WIDE R8, R177.reuse, 0x2, R94 ;  /* 0x00000002b1087825 */ /* 0x050fe400078e025e */
[----:B------:R1:W4:Y:S02]  /*42b0*/  LDG.E.U16 R23, desc[UR28][R6.64] ;  /* 0x0000001c06177981 */ /* 0x000324000c1e1500 */
[----:B------:R-:W-:-:S02]  /*42c0*/  IMAD.WIDE R10, R177, 0x2, R90 ;  /* 0x00000002b10a7825 */ /* 0x000fc400078e025a */
[----:B------:R0:W4:Y:S02]  /*42d0*/  LDG.E.U16 R29, desc[UR28][R8.64] ;  /* 0x0000001c081d7981 */ /* 0x000124000c1e1500 */
[C---:B------:R-:W-:Y:S02]  /*42e0*/  IMAD.WIDE R12, R177.reuse, 0x2, R86 ;  /* 0x00000002b10c7825 */ /* 0x040fe400078e0256 */
[----:B------:R0:W4:Y:S02]  /*42f0*/  LDG.E.U16 R31, desc[UR28][R10.64] ;  /* 0x0000001c0a1f7981 */ /* 0x000124000c1e1500 */
[C---:B------:R-:W-:Y:S02]  /*4300*/  IMAD.WIDE R14, R177.reuse, 0x2, R82 ;  /* 0x00000002b10e7825 */ /* 0x040fe400078e0252 */
[----:B------:R1:W4:Y:S02]  /*4310*/  LDG.E.U16 R33, desc[UR28][R12.64] ;  /* 0x0000001c0c217981 */ /* 0x000324000c1e1500 */
[----:B------:R-:W-:-:S02]  /*4320*/  IMAD.WIDE R16, R177, 0x2, R78 ;  /* 0x00000002b1107825 */ /* 0x000fc400078e024e */
[----:B------:R1:W4:Y:S02]  /*4330*/  LDG.E.U16 R25, desc[UR28][R14.64] ;  /* 0x0000001c0e197981 */ /* 0x000324000c1e1500 */
[C---:B0-----:R-:W-:Y:S02]  /*4340*/  IMAD.WIDE R4, R177.reuse, 0x2, R74 ;  /* 0x00000002b1047825 */ /* 0x041fe400078e024a */
[----:B------:R0:W4:Y:S02]  /*4350*/  LDG.E.U16 R35, desc[UR28][R16.64] ;  /* 0x0000001c10237981 */ /* 0x000124000c1e1500 */
[C---:B-1----:R-:W-:Y:S02]  /*4360*/  IMAD.WIDE R6, R177.reuse, 0x2, R70 ;  /* 0x00000002b1067825 */ /* 0x042fe400078e0246 */
[----:B------:R-:W4:Y:S02]  /*4370*/  LDG.E.U16 R5, desc[UR28][R4.64] ;  /* 0x0000001c04057981 */ /* 0x000f24000c1e1500 */
[----:B------:R-:W-:-:S02]  /*4380*/  IMAD.WIDE R18, R177, 0x2, R66 ;  /* 0x00000002b1127825 */ /* 0x000fc400078e0242 */
[----:B------:R-:W4:Y:S02]  /*4390*/  LDG.E.U16 R7, desc[UR28][R6.64] ;  /* 0x0000001c06077981 */ /* 0x000f24000c1e1500 */
[C---:B------:R-:W-:Y:S02]  /*43a0*/  IMAD.WIDE R20, R177.reuse, 0x2, R62 ;  /* 0x00000002b1147825 */ /* 0x040fe400078e023e */
[----:B------:R-:W4:Y:S02]  /*43b0*/  LDG.E.U16 R19, desc[UR28][R18.64] ;  /* 0x0000001c12137981 */ /* 0x000f24000c1e1500 */
[C---:B------:R-:W-:Y:S02]  /*43c0*/  IMAD.WIDE R8, R177.reuse, 0x2, R58 ;  /* 0x00000002b1087825 */ /* 0x040fe400078e023a */
[----:B------:R-:W4:Y:S02]  /*43d0*/  LDG.E.U16 R21, desc[UR28][R20.64] ;  /* 0x0000001c14157981 */ /* 0x000f24000c1e1500 */
[----:B------:R-:W-:-:S02]  /*43e0*/  IMAD.WIDE R10, R177, 0x2, R54 ;  /* 0x00000002b10a7825 */ /* 0x000fc400078e0236 */
[----:B------:R-:W4:Y:S02]  /*43f0*/  LDG.E.U16 R9, desc[UR28][R8.64] ;  /* 0x0000001c08097981 */ /* 0x000f24000c1e1500 */
[C---:B------:R-:W-:Y:S02]  /*4400*/  IMAD.WIDE R12, R177.reuse, 0x2, R50 ;  /* 0x00000002b10c7825 */ /* 0x040fe400078e0232 */
[----:B------:R-:W4:Y:S02]  /*4410*/  LDG.E.U16 R11, desc[UR28][R10.64] ;  /* 0x0000001c0a0b7981 */ /* 0x000f24000c1e1500 */
[C---:B------:R-:W-:Y:S02]  /*4420*/  IMAD.WIDE R14, R177.reuse, 0x2, R46 ;  /* 0x00000002b10e7825 */ /* 0x040fe400078e022e */
[----:B------:R-:W4:Y:S02]  /*4430*/  LDG.E.U16 R13, desc[UR28][R12.64] ;  /* 0x0000001c0c0d7981 */ /* 0x000f24000c1e1500 */
[----:B0-----:R-:W-:-:S02]  /*4440*/  IMAD.WIDE R16, R177, 0x2, R42 ;  /* 0x00000002b1107825 */ /* 0x001fc400078e022a */
[----:B------:R-:W4:Y:S04]  /*4450*/  LDG.E.U16 R15, desc[UR28][R14.64] ;  /* 0x0000001c0e0f7981 */ /* 0x000f28000c1e1500 */
[----:B------:R-:W4:Y:S01]  /*4460*/  LDG.E.U16 R17, desc[UR28][R16.64] ;  /* 0x0000001c10117981 */ /* 0x000f22000c1e1500 */
[----:B------:R-:W-:Y:S02]  /*4470*/  UMOV UR4, 0x1 ;  /* 0x0000000100047882 */ /* 0x000fe40000000000 */
[----:B------:R-:W-:-:S04]  /*4480*/  @!UP1 UIADD3 UR4, UPT, UPT, -UR4, 0x100000, URZ ;  /* 0x0010000004049890 */ /* 0x000fc8000fffe1ff */
[----:B------:R-:W-:Y:S02]  /*4490*/  @!UP1 USHF.L.U32 UR5, UR4, 0xb, URZ ;  /* 0x0000000b04059899 */ /* 0x000fe400080006ff */
[----:B------:R-:W-:Y:S01]  /*44a0*/  @!UP1 USHF.L.U32 UR4, UR4, 0x1, URZ ;  /* 0x0000000104049899 */ /* 0x000fe200080006ff */
[----:B------:R-:W-:Y:S01]  /*44b0*/  VOTEU.ALL UP3, P1 ;  /* 0x0000000000ff7886 */ /* 0x000fe20000860000 */
[----:B--2---:R0:W-:Y:S04]  /*44c0*/  STS.U16 [R39+UR17+0x4400], R28 ;  /* 0x0044001c27007988 */ /* 0x0041e80008000411 */
[----:B---3--:R0:W-:Y:S04]  /*44d0*/  STS.U16 [R39+UR17+0x4800], R30 ;  /* 0x0048001e27007988 */ /* 0x0081e80008000411 */
[----:B-----5:R0:W-:Y:S04]  /*44e0*/  STS.U16 [R39+UR17+0x4c00], R32 ;  /* 0x004c002027007988 */ /* 0x0201e80008000411 */
        /* <DEDUP_REMOVED lines=29> */
[----:B------:R1:W-:Y:S06]  /*46c0*/  MEMBAR.ALL.CTA ;  /* 0x0000000000007992 */ /* 0x0003ec0000008000 */
[----:B-1----:R-:W-:Y:S04]  /*46d0*/  FENCE.VIEW.ASYNC.S ;  /* 0x00000000000073c6 */ /* 0x002fe80000000000 */
[----:B------:R-:W1:Y:S02]  /*46e0*/  FENCE.VIEW.ASYNC.S ;  /* 0x00000000000073c6 */ /* 0x000e640000000000 */
[----:B-1----:R0:W1:Y:S02]  /*46f0*/  @!UP3 SYNCS.EXCH.64 URZ, [UR17+0xe010], UR4 ;  /* 0x00e0100411ffb5b2 */ /* 0x0020640008000100 */
[----:B-1----:R-:W-:Y:S06]  /*4700*/  BAR.SYNC.DEFER_BLOCKING 0x0 ;  /* 0x0000000000007b1d */ /* 0x002fec0000010000 */
[----:B0-----:R-:W-:Y:S05]  /*4710*/  BRA.U UP2, `(.L_x_13) ;  /* 0x0000000102507547 */ /* 0x001fea000b800000 */
[----:B------:R-:W-:Y:S01]  /*4720*/  UIADD3 UR4, UPT, UPT, UR17, 0xe010, URZ ;  /* 0x0000e01011047890 */ /* 0x000fe2000fffe0ff */
[----:B------:R-:W-:Y:S01]  /*4730*/  UMOV UR67, 0x40004040 ;  /* 0x4000404000437882 */ /* 0x000fe20000000000 */
[----:B------:R-:W-:Y:S01]  /*4740*/  UMOV UR12, UR26 ;  /* 0x0000001a000c7c82 */ /* 0x000fe20008000000 */
[----:B------:R-:W-:Y:S01]  /*4750*/  UMOV UR13, 0x40004040 ;  /* 0x40004040000d7882 */ /* 0x000fe20000000000 */
[----:B------:R-:W-:Y:S01]  /*4760*/  UMOV UR52, 0x0 ;  /* 0x0000000000347882 */ /* 0x000fe20000000000 */
[----:B------:R-:W-:Y:S01]  /*4770*/  UMOV UR53, 0x4208490 ;  /* 0x0420849000357882 */ /* 0x000fe20000000000 */
[----:B------:R-:W-:Y:S01]  /*4780*/  UMOV UR54, 0x0 ;  /* 0x0000000000367882 */ /* 0x000fe20000000000 */
[----:B------:R-:W-:Y:S01]  /*4790*/  UMOV UR55, 0x4208490 ;  /* 0x0420849000377882 */ /* 0x000fe20000000000 */
[----:B------:R-:W-:Y:S01]  /*47a0*/  UMOV UR56, 0x0 ;  /* 0x0000000000387882 */ /* 0x000fe20000000000 */
[----:B------:R-:W-:Y:S01]  /*47b0*/  UMOV UR57, 0x4208490 ;  /* 0x0420849000397882 */ /* 0x000fe20000000000 */
[----:B------:R0:W-:Y:S01]  /*47c0*/  UTCHMMA gdesc[UR66], gdesc[UR12], tmem[UR21], tmem[UR52], idesc[UR53], !UPT ;  /* 0x00ff340c420075ea */ /* 0x0001e2000f800015 */
[----:B------:R-:W-:Y:S01]  /*47d0*/  UMOV UR5, URZ ;  /* 0x000000ff00057c82 */ /* 0x000fe20008000000 */
        /* <DEDUP_REMOVED lines=8> */
.L_x_13:
[----:B------:R-:W1:Y:S02]  /*4860*/  SYNCS.PHASECHK.TRANS64.TRYWAIT P2, [UR17+0xe010], RZ ;  /* 0x00e010ffff0075a7 */ /* 0x000e640008041111 */
[----:B-1----:R-:W-:Y:S05]  /*4870*/  @!P2 BRA `(.L_x_14) ;  /* 0x0000002800c0a947 */ /* 0x002fea0003800000 */
.L_x_23:
[----:B------:R-:W-:Y:S01]  /*4880*/  BAR.SYNC.DEFER_BLOCKING 0x0 ;  /* 0x0000000000007b1d */ /* 0x000fe20000010000 */
[----:B------:R-:W-:Y:S01]  /*4890*/  LEA R187, R0, UR17, 0x2 ;  /* 0x0000001100bb7c11 */ /* 0x000fe2000f8e10ff */
[----:B------:R-:W-:Y:S01]  /*48a0*/  IMAD.WIDE R202, R179, 0x2, R162 ;  /* 0x00000002b3ca7825 */ /* 0x000fe200078e02a2 */
[----:B------:R-:W-:-:S03]  /*48b0*/  SHF.L.U32 R186, R186, 0x1f, RZ ;  /* 0x0000001fbaba7819 */ /* 0x000fc600000006ff */
[----:B------:R-:W-:Y:S01]  /*48c0*/  LDTM.16dp32bit_t0_t15.x32 R4, tmem[UR22] ;  /* 0x00000016000479ee */ /* 0x000fe20008a80000 */
[----:B------:R-:W1:Y:S01]  /*48d0*/  LDTM.16dp32bit_t16_t31.x32 R4, tmem[UR22+0x20] ;  /* 0x00002016000479ee */ /* 0x000e620008aa0000 */
[----:B------:R-:W2:Y:S01]  /*48e0*/  @!P1 SYNCS.CCTL.IV [UR17+0xe010] ;  /* 0x00e01000ff0099b1 */ /* 0x000ea20008000011 */
[----:B------:R-:W-:Y:S01]  /*48f0*/  NOP ;  /* 0x0000000000007918 */ /* 0x000fe20000000000 */
[----:B-1----:R-:W-:Y:S01]  /*4900*/  FMUL R173, R4, UR68 ;  /* 0x0000004404ad7c20 */ /* 0x002fe20008400000 */
[----:B------:R-:W-:Y:S01]  /*4910*/  FMUL R182, R5, UR68 ;  /* 0x0000004405b67c20 */ /* 0x000fe20008400000 */
[----:B------:R-:W-:Y:S01]  /*4920*/  FMUL R181, R6, UR68 ;  /* 0x0000004406b57c20 */ /* 0x000fe20008400000 */
[----:B------:R-:W-:Y:S01]  /*4930*/  FMUL R183, R7, UR68 ;  /* 0x0000004407b77c20 */ /* 0x000fe20008400000 */
[----:B------:R-:W-:-:S03]  /*4940*/  FMUL R184, R8, UR68 ;  /* 0x0000004408b87c20 */ /* 0x000fc60008400000 */
        /* <DEDUP_REMOVED lines=40> */
[----:B------:R-:W-:-:S03]  /*4bd0*/  FMUL R181, R35, UR68 ;  /* 0x0000004423b57c20 */ /* 0x000fc60008400000 */
[----:B------:R-:W-:-:S04]  /*4be0*/  FMNMX3 R182, R183, R173, R182, !PT ;  /* 0x000000adb7b67276 */ /* 0x000fc800078000b6 */
[----:B------:R-:W-:-:S05]  /*4bf0*/  FMNMX R181, R181, R182, !PT ;  /* 0x000000b6b5b57209 */ /* 0x000fca0007800000 */
[----:B------:R-:W1:Y:S02]  /*4c00*/  SHFL.BFLY PT, R182, R181, 0x10, 0x1f ;  /* 0x0e001f00b5b67f89 */ /* 0x000e6400000e0000 */
[----:B-1----:R-:W-:-:S05]  /*4c10*/  FMNMX R182, R181, R182, !PT ;  /* 0x000000b6b5b67209 */ /* 0x002fca0007800000 */
[----:B--2---:R-:W-:Y:S01]  /*4c20*/  @!P4 STS [R37+0x4000], R182 ;  /* 0x004000b62500c388 */ /* 0x004fe20000000800 */
[----:B------:R-:W-:Y:S06]  /*4c30*/  BAR.SYNC.DEFER_BLOCKING 0x0 ;  /* 0x0000000000007b1d */ /* 0x000fec0000010000 */
[----:B------:R-:W1:Y:S04]  /*4c40*/  @!P5 LDS R176, [R187+0x4000] ;  /* 0x00400000bbb0d984 */ /* 0x000e680000000800 */
[----:B-1----:R-:W1:Y:S02]  /*4c50*/  SHFL.BFLY PT, R173, R176, 0x1, 0x1f ;  /* 0x0c201f00b0ad7f89 */ /* 0x002e6400000e0000 */
[----:B-1----:R-:W-:-:S05]  /*4c60*/  FMNMX R184, R176, R173, !PT ;  /* 0x000000adb0b87209 */ /* 0x002fca0007800000 */
[----:B------:R-:W-:Y:S01]  /*4c70*/  @P0 STS [R187+0x4000], R184 ;  /* 0x004000b8bb000388 */ /* 0x000fe20000000800 */
[----:B------:R-:W-:Y:S06]  /*4c80*/  BAR.SYNC.DEFER_BLOCKING 0x0 ;  /* 0x0000000000007b1d */ /* 0x000fec0000010000 */
[----:B------:R-:W1:Y:S02]  /*4c90*/  LDS R173, [R36+0x4000] ;  /* 0x0040000024ad7984 */ /* 0x000e640000000800 */
[----:B-1----:R-:W-:-:S05]  /*4ca0*/  FMNMX R173, R173, R180, !PT ;  /* 0x000000b4adad7209 */ /* 0x002fca0007800000 */
[--C-:B------:R-:W-:Y:S01]  /*4cb0*/  FFMA R4, R4, UR68, -R173.reuse ;  /* 0x0000004404047c23 */ /* 0x100fe200080008ad */
[--C-:B------:R-:W-:Y:S01]  /*4cc0*/  FFMA R5, R5, UR68, -R173.reuse ;  /* 0x0000004405057c23 */ /* 0x100fe200080008ad */
[--C-:B------:R-:W-:Y:S01]  /*4cd0*/  FFMA R6, R6, UR68, -R173.reuse ;  /* 0x0000004406067c23 */ /* 0x100fe200080008ad */
[--C-:B------:R-:W-:Y:S01]  /*4ce0*/  FFMA R7, R7, UR68, -R173.reuse ;  /* 0x0000004407077c23 */ /* 0x100fe200080008ad */
[----:B------:R-:W-:Y:S01]  /*4cf0*/  FMUL R4, R4, 1.4426950216293334961 ;  /* 0x3fb8aa3b04047820 */ /* 0x000fe20000400000 */
[----:B------:R-:W-:Y:S01]  /*4d00*/  FMUL R181, R5, 1.4426950216293334961 ;  /* 0x3fb8aa3b05b57820 */ /* 0x000fe20000400000 */
[----:B------:R-:W-:Y:S01]  /*4d10*/  FMUL R5, R6, 1.4426950216293334961 ;  /* 0x3fb8aa3b06057820 */ /* 0x000fe20000400000 */
[--C-:B------:R-:W-:Y:S01]  /*4d20*/  FFMA R6, R8, UR68, -R173.reuse ;  /* 0x0000004408067c23 */ /* 0x100fe200080008ad */
[----:B------:R-:W-:Y:S01]  /*4d30*/  FMUL R182, R7, 1.4426950216293334961 ;  /* 0x3fb8aa3b07b67820 */ /* 0x000fe20000400000 */
[--C-:B------:R-:W-:Y:S01]  /*4d40*/  FFMA R9, R9, UR68, -R173.reuse ;  /* 0x0000004409097c23 */ /* 0x100fe200080008ad */
[----:B------:R-:W-:Y:S01]  /*4d50*/  MUFU.EX2 R4, R4 ;  /* 0x0000000400047308 */ /* 0x000fe20000000800 */
[----:B------:R-:W-:Y:S01]  /*4d60*/  FMUL R6, R6, 1.4426950216293334961 ;  /* 0x3fb8aa3b06067820 */ /* 0x000fe20000400000 */
[--C-:B------:R-:W-:Y:S01]  /*4d70*/  FFMA R10, R10, UR68, -R173.reuse ;  /* 0x000000440a0a7c23 */ /* 0x100fe200080008ad */
[----:B------:R-:W-:Y:S01]  /*4d80*/  FMUL R9, R9, 1.4426950216293334961 ;  /* 0x3fb8aa3b09097820 */ /* 0x000fe20000400000 */
[--C-:B------:R-:W-:Y:S01]  /*4d90*/  FFMA R15, R15, UR68, -R173.reuse ;  /* 0x000000440f0f7c23 */ /* 0x100fe200080008ad */
[--C-:B------:R-:W-:Y:S01]  /*4da0*/  FFMA R18, R18, UR68, -R173.reuse ;  /* 0x0000004412127c23 */ /* 0x100fe200080008ad */
[--C-:B------:R-:W-:Y:S01]  /*4db0*/  FFMA R11, R11, UR68, -R173.reuse ;  /* 0x000000440b0b7c23 */ /* 0x100fe200080008ad */
[--C-:B------:R-:W-:Y:S01]  /*4dc0*/  FFMA R19, R19, UR68, -R173.reuse ;  /* 0x0000004413137c23 */ /* 0x100fe200080008ad */
[----:B------:R-:W1:Y:S01]  /*4dd0*/  MUFU.EX2 R181, R181 ;  /* 0x000000b500b57308 */ /* 0x000e620000000800 */
[--C-:B------:R-:W-:Y:S01]  /*4de0*/  FFMA R20, R20, UR68, -R173.reuse ;  /* 0x0000004414147c23 */ /* 0x100fe200080008ad */
[--C-:B------:R-:W-:Y:S01]  /*4df0*/  FFMA R14, R14, UR68, -R173.reuse ;  /* 0x000000440e0e7c23 */ /* 0x100fe200080008ad */
[----:B------:R-:W-:Y:S01]  /*4e00*/  FMUL R7, R10, 1.4426950216293334961 ;  /* 0x3fb8aa3b0a077820 */ /* 0x000fe20000400000 */
[----:B------:R-:W-:Y:S01]  /*4e10*/  FMUL R183, R11, 1.4426950216293334961 ;  /* 0x3fb8aa3b0bb77820 */ /* 0x000fe20000400000 */
[----:B------:R-:W-:Y:S01]  /*4e20*/  FMUL R19, R19, 1.4426950216293334961 ;  /* 0x3fb8aa3b13137820 */ /* 0x000fe20000400000 */
[----:B------:R-:W-:Y:S01]  /*4e30*/  FMUL R11, R14, 1.4426950216293334961 ;  /* 0x3fb8aa3b0e0b7820 */ /* 0x000fe20000400000 */
[--C-:B------:R-:W-:Y:S01]  /*4e40*/  FFMA R10, R12, UR68, -R173.reuse ;  /* 0x000000440c0a7c23 */ /* 0x100fe200080008ad */
[----:B------:R-:W2:Y:S01]  /*4e50*/  MUFU.EX2 R5, R5 ;  /* 0x0000000500057308 */ /* 0x000ea20000000800 */
[--C-:B------:R-:W-:Y:S01]  /*4e60*/  FFMA R14, R16, UR68, -R173.reuse ;  /* 0x00000044100e7c23 */ /* 0x100fe200080008ad */
[--C-:B------:R-:W-:Y:S01]  /*4e70*/  FFMA R13, R13, UR68, -R173.reuse ;  /* 0x000000440d0d7c23 */ /* 0x100fe200080008ad */
[----:B------:R-:W-:Y:S01]  /*4e80*/  FMUL R10, R10, 1.4426950216293334961 ;  /* 0x3fb8aa3b0a0a7820 */ /* 0x000fe20000400000 */
[--C-:B------:R-:W-:Y:S01]  /*4e90*/  FFMA R17, R17, UR68, -R173.reuse ;  /* 0x0000004411117c23 */ /* 0x100fe200080008ad */
[----:B------:R-:W-:Y:S01]  /*4ea0*/  FMUL R14, R14, 1.4426950216293334961 ;  /* 0x3fb8aa3b0e0e7820 */ /* 0x000fe20000400000 */
[----:B------:R-:W-:Y:S01]  /*4eb0*/  FMUL R13, R13, 1.4426950216293334961 ;  /* 0x3fb8aa3b0d0d7820 */ /* 0x000fe20000400000 */
[--C-:B------:R-:W-:Y:S01]  /*4ec0*/  FFMA R21, R21, UR68, -R173.reuse ;  /* 0x0000004415157c23 */ /* 0x100fe200080008ad */
[----:B------:R3:W4:Y:S01]  /*4ed0*/  MUFU.EX2 R8, R182 ;  /* 0x000000b600087308 */ /* 0x0007220000000800 */
[----:B------:R-:W-:Y:S01]  /*4ee0*/  FMUL R17, R17, 1.4426950216293334961 ;  /* 0x3fb8aa3b11117820 */ /* 0x000fe20000400000 */
[--C-:B------:R-:W-:Y:S01]  /*4ef0*/  FFMA R22, R22, UR68, -R173.reuse ;  /* 0x0000004416167c23 */ /* 0x100fe200080008ad */
[----:B------:R-:W-:Y:S01]  /*4f00*/  FMUL R21, R21, 1.4426950216293334961 ;  /* 0x3fb8aa3b15157820 */ /* 0x000fe20000400000 */
[--C-:B------:R-:W-:Y:S01]  /*4f10*/  FFMA R23, R23, UR68, -R173.reuse ;  /* 0x0000004417177c23 */ /* 0x100fe200080008ad */
[--C-:B------:R-:W-:Y:S01]  /*4f20*/  FFMA R24, R24, UR68, -R173.reuse ;  /* 0x0000004418187c23 */ /* 0x100fe200080008ad */
[----:B------:R-:W-:Y:S01]  /*4f30*/  FMUL R22, R22, 1.4426950216293334961 ;  /* 0x3fb8aa3b16167820 */ /* 0x000fe20000400000 */
[----:B------:R-:W-:Y:S01]  /*4f40*/  FFMA R25, R25, UR68, -R173 ;  /* 0x0000004419197c23 */ /* 0x000fe200080008ad */
[----:B------:R-:W5:Y:S01]  /*4f50*/  MUFU.EX2 R6, R6 ;  /* 0x0000000600067308 */ /* 0x000f620000000800 */
[----:B---3--:R-:W-:Y:S01]  /*4f60*/  FMUL R182, R15, 1.4426950216293334961 ;  /* 0x3fb8aa3b0fb67820 */ /* 0x008fe20000400000 */
[----:B------:R-:W-:Y:S01]  /*4f70*/  FMUL R15, R18, 1.4426950216293334961 ;  /* 0x3fb8aa3b120f7820 */ /* 0x000fe20000400000 */
[----:B------:R-:W-:Y:S01]  /*4f80*/  FMUL R18, R20, 1.4426950216293334961 ;  /* 0x3fb8aa3b14127820 */ /* 0x000fe20000400000 */
[----:B-1----:R-:W-:Y:S01]  /*4f90*/  FADD R20, R4, R181 ;  /* 0x000000b504147221 */ /* 0x002fe20000000000 */
[----:B------:R-:W-:Y:S01]  /*4fa0*/  FMUL R185, R23, 1.4426950216293334961 ;  /* 0x3fb8aa3b17b97820 */ /* 0x000fe20000400000 */
[----:B------:R-:W-:Y:S01]  /*4fb0*/  FMUL R23, R24, 1.4426950216293334961 ;  /* 0x3fb8aa3b18177820 */ /* 0x000fe20000400000 */
[----:B------:R-:W-:Y:S01]  /*4fc0*/  FMUL R25, R25, 1.4426950216293334961 ;  /* 0x3fb8aa3b19197820 */ /* 0x000fe20000400000 */
[----:B------:R-:W1:Y:S01]  /*4fd0*/  MUFU.EX2 R9, R9 ;  /* 0x0000000900097308 */ /* 0x000e620000000800 */
[--C-:B------:R-:W-:Y:S01]  /*4fe0*/  FFMA R26, R26, UR68, -R173.reuse ;  /* 0x000000441a1a7c23 */ /* 0x100fe200080008ad */
[--C-:B------:R-:W-:Y:S01]  /*4ff0*/  FFMA R27, R27, UR68, -R173.reuse ;  /* 0x000000441b1b7c23 */ /* 0x100fe200080008ad */
[--C-:B------:R-:W-:Y:S01]  /*5000*/  FFMA R28, R28, UR68, -R173.reuse ;  /* 0x000000441c1c7c23 */ /* 0x100fe200080008ad */
[--C-:B------:R-:W-:Y:S01]  /*5010*/  FFMA R29, R29, UR68, -R173.reuse ;  /* 0x000000441d1d7c23 */ /* 0x100fe200080008ad */
[----:B------:R-:W-:Y:S01]  /*5020*/  FMUL R26, R26, 1.4426950216293334961 ;  /* 0x3fb8aa3b1a1a7820 */ /* 0x000fe20000400000 */
[----:B------:R-:W-:Y:S01]  /*5030*/  FMUL R27, R27, 1.4426950216293334961 ;  /* 0x3fb8aa3b1b1b7820 */ /* 0x000fe20000400000 */
[----:B------:R-:W-:Y:S01]  /*5040*/  FMUL R28, R28, 1.4426950216293334961 ;  /* 0x3fb8aa3b1c1c7820 */ /* 0x000fe20000400000 */
[----:B------:R-:W-:Y:S01]  /*5050*/  MUFU.EX2 R16, R182 ;  /* 0x000000b600107308 */ /* 0x000fe20000000800 */
[----:B------:R-:W-:Y:S01]  /*5060*/  FMUL R29, R29, 1.4426950216293334961 ;  /* 0x3fb8aa3b1d1d7820 */ /* 0x000fe20000400000 */
[--C-:B------:R-:W-:Y:S01]  /*5070*/  FFMA R30, R30, UR68, -R173.reuse ;  /* 0x000000441e1e7c23 */ /* 0x100fe200080008ad */
[--C-:B------:R-:W-:Y:S01]  /*5080*/  FFMA R31, R31, UR68, -R173.reuse ;  /* 0x000000441f1f7c23 */ /* 0x100fe200080008ad */
[--C-:B------:R-:W-:Y:S01]  /*5090*/  FFMA R32, R32, UR68, -R173.reuse ;  /* 0x0000004420207c23 */ /* 0x100fe200080008ad */
[--C-:B------:R-:W-:Y:S01]  /*50a0*/  FFMA R33, R33, UR68, -R173.reuse ;  /* 0x0000004421217c23 */ /* 0x100fe200080008ad */
[----:B------:R-:W-:Y:S01]  /*50b0*/  FMUL R30, R30, 1.4426950216293334961 ;  /* 0x3fb8aa3b1e1e7820 */ /* 0x000fe20000400000 */
[----:B------:R-:W-:Y:S01]  /*50c0*/  FMUL R31, R31, 1.4426950216293334961 ;  /* 0x3fb8aa3b1f1f7820 */ /* 0x000fe20000400000 */
[----:B------:R-:W3:Y:S01]  /*50d0*/  MUFU.EX2 R7, R7 ;  /* 0x0000000700077308 */ /* 0x000ee20000000800 */
[----:B------:R-:W-:Y:S01]  /*50e0*/  FMUL R32, R32, 1.4426950216293334961 ;  /* 0x3fb8aa3b20207820 */ /* 0x000fe20000400000 */
[--C-:B------:R-:W-:Y:S01]  /*50f0*/  FFMA R34, R34, UR68, -R173.reuse ;  /* 0x0000004422227c23 */ /* 0x100fe200080008ad */
[----:B------:R-:W-:Y:S01]  /*5100*/  FMUL R33, R33, 1.4426950216293334961 ;  /* 0x3fb8aa3b21217820 */ /* 0x000fe20000400000 */
[----:B------:R-:W-:-:S04]  /*5110*/  FFMA R35, R35, UR68, -R173 ;  /* 0x0000004423237c23 */ /* 0x000fc800080008ad */
[----:B------:R2:W-:Y:S08]  /*5120*/  MUFU.EX2 R182, R19 ;  /* 0x0000001300b67308 */ /* 0x0005f00000000800 */
[----:B------:R-:W0:Y:S01]  /*5130*/  MUFU.EX2 R12, R183 ;  /* 0x000000b7000c7308 */ /* 0x000e220000000800 */
[----:B--2---:R-:W-:-:S04]  /*5140*/  FADD R19, R5, R20 ;  /* 0x0000001405137221 */ /* 0x004fc80000000000 */
[----:B----4-:R-:W-:-:S03]  /*5150*/  FADD R19, R8, R19 ;  /* 0x0000001308137221 */ /* 0x010fc60000000000 */
[----:B------:R-:W2:Y:S01]  /*5160*/  MUFU.EX2 R10, R10 ;  /* 0x0000000a000a7308 */ /* 0x000ea20000000800 */
[----:B-----5:R-:W-:-:S04]  /*5170*/  FADD R20, R6, R19 ;  /* 0x0000001306147221 */ /* 0x020fc80000000000 */
[----:B-1----:R-:W-:-:S03]  /*5180*/  FADD R20, R9, R20 ;  /* 0x0000001409147221 */ /* 0x002fc60000000000 */
[----:B------:R-:W1:Y:S01]  /*5190*/  MUFU.EX2 R13, R13 ;  /* 0x0000000d000d7308 */ /* 0x000e620000000800 */
[----:B---3--:R-:W-:-:S04]  /*51a0*/  FADD R19, R7, R20 ;  /* 0x0000001407137221 */ /* 0x008fc80000000000 */
[----:B0-----:R-:W-:-:S03]  /*51b0*/  FADD R19, R12, R19 ;  /* 0x000000130c137221 */ /* 0x001fc60000000000 */
[----:B------:R-:W0:Y:S01]  /*51c0*/  MUFU.EX2 R11, R11 ;  /* 0x0000000b000b7308 */ /* 0x000e220000000800 */
[----:B--2---:R-:W-:-:S07]  /*51d0*/  FADD R20, R10, R19 ;  /* 0x000000130a147221 */ /* 0x004fce0000000000 */
[----:B------:R-:W2:Y:S01]  /*51e0*/  MUFU.EX2 R14, R14 ;  /* 0x0000000e000e7308 */ /* 0x000ea20000000800 */
[----:B-1----:R-:W-:-:S07]  /*51f0*/  FADD R20, R13, R20 ;  /* 0x000000140d147221 */ /* 0x002fce0000000000 */
[----:B------:R-:W1:Y:S01]  /*5200*/  MUFU.EX2 R17, R17 ;  /* 0x0000001100117308 */ /* 0x000e620000000800 */
[----:B0-----:R-:W-:-:S04]  /*5210*/  FADD R19, R11, R20 ;  /* 0x000000140b137221 */ /* 0x001fc80000000000 */
[----:B------:R-:W-:-:S03]  /*5220*/  FADD R19, R16, R19 ;  /* 0x0000001310137221 */ /* 0x000fc60000000000 */
        /* <DEDUP_REMOVED lines=12> */
[----:B0-----:R-:W-:-:S07]  /*52f0*/  FADD R20, R22, R19 ;  /* 0x0000001316147221 */ /* 0x001fce0000000000 */
[----:B------:R-:W0:Y:S01]  /*5300*/  MUFU.EX2 R194, R25 ;  /* 0x0000001900c27308 */ /* 0x000e220000000800 */
[----:B--2---:R-:W-:-:S07]  /*5310*/  FADD R20, R185, R20 ;  /* 0x00000014b9147221 */ /* 0x004fce0000000000 */
[----:B------:R-:W2:Y:S01]  /*5320*/  MUFU.EX2 R184, R26 ;  /* 0x0000001a00b87308 */ /* 0x000ea20000000800 */
[----:B-1----:R-:W-:-:S07]  /*5330*/  FADD R19, R23, R20 ;  /* 0x0000001417137221 */ /* 0x002fce0000000000 */
[----:B------:R-:W1:Y:S01]  /*5340*/  MUFU.EX2 R197, R27 ;  /* 0x0000001b00c57308 */ /* 0x000e620000000800 */
[----:B0-----:R-:W-:-:S07]  /*5350*/  FADD R19, R194, R19 ;  /* 0x00000013c2137221 */ /* 0x001fce0000000000 */
[----:B------:R-:W0:Y:S01]  /*5360*/  MUFU.EX2 R195, R28 ;  /* 0x0000001c00c37308 */ /* 0x000e220000000800 */
[----:B--2---:R-:W-:Y:S01]  /*5370*/  FADD R20, R184, R19 ;  /* 0x00000013b8147221 */ /* 0x004fe20000000000 */
[----:B------:R-:W-:-:S06]  /*5380*/  FMUL R19, R34, 1.4426950216293334961 ;  /* 0x3fb8aa3b22137820 */ /* 0x000fcc0000400000 */
[----:B------:R-:W2:Y:S01]  /*5390*/  MUFU.EX2 R198, R29 ;  /* 0x0000001d00c67308 */ /* 0x000ea20000000800 */
[----:B-1----:R-:W-:-:S07]  /*53a0*/  FADD R20, R197, R20 ;  /* 0x00000014c5147221 */ /* 0x002fce0000000000 */
[----:B------:R-:W1:Y:S01]  /*53b0*/  MUFU.EX2 R196, R30 ;  /* 0x0000001e00c47308 */ /* 0x000e620000000800 */
[----:B0-----:R-:W-:Y:S01]  /*53c0*/  FADD R21, R195, R20 ;  /* 0x00000014c3157221 */ /* 0x001fe20000000000 */
[----:B------:R-:W-:-:S06]  /*53d0*/  FMUL R20, R35, 1.4426950216293334961 ;  /* 0x3fb8aa3b23147820 */ /* 0x000fcc0000400000 */
        /* <DEDUP_REMOVED lines=9> */
[----:B-1----:R-:W-:-:S04]  /*5470*/  FADD R24, R216, R21 ;  /* 0x00000015d8187221 */ /* 0x002fc80000000000 */
[----:B0-----:R-:W-:-:S04]  /*5480*/  FADD R21, R19, R24 ;  /* 0x0000001813157221 */ /* 0x001fc80000000000 */
[----:B--2---:R-:W-:-:S05]  /*5490*/  FADD R21, R20, R21 ;  /* 0x0000001514157221 */ /* 0x004fca0000000000 */
[----:B------:R-:W0:Y:S02]  /*54a0*/  SHFL.BFLY PT, R24, R21, 0x10, 0x1f ;  /* 0x0e001f0015187f89 */ /* 0x000e2400000e0000 */
[----:B0-----:R-:W-:Y:S01]  /*54b0*/  FADD R28, R21, R24 ;  /* 0x00000018151c7221 */ /* 0x001fe20000000000 */
[----:B------:R-:W-:Y:S06]  /*54c0*/  BAR.SYNC.DEFER_BLOCKING 0x0 ;  /* 0x0000000000007b1d */ /* 0x000fec0000010000 */
[----:B------:R-:W-:Y:S02]  /*54d0*/  @!P4 STS [R37+0x4000], R28 ;  /* 0x0040001c2500c388 */ /* 0x000fe40000000800 */
[----:B------:R-:W-:Y:S06]  /*54e0*/  BAR.SYNC.DEFER_BLOCKING 0x0 ;  /* 0x0000000000007b1d */ /* 0x000fec0000010000 */
[----:B------:R-:W0:Y:S04]  /*54f0*/  @!P5 LDS R178, [R187+0x4000] ;  /* 0x00400000bbb2d984 */ /* 0x000e280000000800 */
[----:B0-----:R-:W0:Y:S02]  /*5500*/  SHFL.BFLY PT, R25, R178, 0x1, 0x1f ;  /* 0x0c201f00b2197f89 */ /* 0x001e2400000e0000 */
[----:B0-----:R-:W-:Y:S01]  /*5510*/  FADD R26, R178, R25 ;  /* 0x00000019b21a7221 */ /* 0x001fe20000000000 */
[----:B------:R-:W-:-:S04]  /*5520*/  IMAD.WIDE R24, R179, 0x2, R170 ;  /* 0x00000002b3187825 */ /* 0x000fc800078e02aa */
[----:B------:R0:W-:Y:S01]  /*5530*/  @P0 STS [R187+0x4000], R26 ;  /* 0x0040001abb000388 */ /* 0x0001e20000000800 */
[----:B------:R-:W-:Y:S06]  /*5540*/  BAR.SYNC.DEFER_BLOCKING 0x0 ;  /* 0x0000000000007b1d */ /* 0x000fec0000010000 */
[----:B------:R0:W1:Y:S01]  /*5550*/  LDS R21, [R36+0x4000] ;  /* 0x0040000024157984 */ /* 0x0000620000000800 */
[----:B------:R-:W2:Y:S02]  /*5560*/  SYNCS.PHASECHK.TRANS64.TRYWAIT P2, [UR20], R186 ;  /* 0x000000baff0075a7 */ /* 0x000ea40008041114 */
[----:B012---:R-:W-:Y:S05]  /*5570*/  @!P2 BRA `(.L_x_15) ;  /* 0x0000001c008ca947 */ /* 0x007fea0003800000 */
.L_x_24:
[C---:B------:R-:W-:Y:S01]  /*5580*/  IMAD.WIDE R204, R179.reuse, 0x2, R152 ;  /* 0x00000002b3cc7825 */ /* 0x040fe200078e0298 */
[----:B------:R0:W2:Y:S03]  /*5590*/  LDG.E.U16 R200, desc[UR28][R24.64] ;  /* 0x0000001c18c87981 */ /* 0x0000a6000c1e1500 */
[C---:B------:R-:W-:Y:S01]  /*55a0*/  IMAD.WIDE R206, R179.reuse, 0x2, R108 ;  /* 0x00000002b3ce7825 */ /* 0x040fe200078e026c */
[----:B------:R-:W3:Y:S03]  /*55b0*/  LDG.E.U16 R202, desc[UR28][R202.64] ;  /* 0x0000001ccaca7981 */ /* 0x000ee6000c1e1500 */
[C---:B------:R-:W-:Y:S01]  /*55c0*/  IMAD.WIDE R208, R179.reuse, 0x2, R116 ;  /* 0x00000002b3d07825 */ /* 0x040fe200078e0274 */
[----:B------:R-:W4:Y:S03]  /*55d0*/  LDG.E.U16 R204, desc[UR28][R204.64] ;  /* 0x0000001ccccc7981 */ /* 0x000f26000c1e1500 */
[C---:B------:R-:W-:Y:S01]  /*55e0*/  IMAD.WIDE R34, R179.reuse, 0x2, R168 ;  /* 0x00000002b3227825 */ /* 0x040fe200078e02a8 */
[----:B------:R-:W5:Y:S03]  /*55f0*/  LDG.E.U16 R206, desc[UR28][R206.64] ;  /* 0x0000001ccece7981 */ /* 0x000f66000c1e1500 */
[C---:B------:R-:W-:Y:S01]  /*5600*/  IMAD.WIDE R186, R179.reuse, 0x2, R160 ;  /* 0x00000002b3ba7825 */ /* 0x040fe200078e02a0 */
[----:B------:R-:W5:Y:S03]  /*5610*/  LDG.E.U16 R208, desc[UR28][R208.64] ;  /* 0x0000001cd0d07981 */ /* 0x000f66000c1e1500 */
[C---:B------:R-:W-:Y:S01]  /*5620*/  IMAD.WIDE R188, R179.reuse, 0x2, R150 ;  /* 0x00000002b3bc7825 */ /* 0x040fe200078e0296 */
[----:B------:R1:W5:Y:S03]  /*5630*/  LDG.E.U16 R203, desc[UR28][R34.64] ;  /* 0x0000001c22cb7981 */ /* 0x000366000c1e1500 */
[C---:B------:R-:W-:Y:S01]  /*5640*/  IMAD.WIDE R190, R179.reuse, 0x2, R110 ;  /* 0x00000002b3be7825 */ /* 0x040fe200078e026e */
[----:B------:R0:W5:Y:S03]  /*5650*/  LDG.E.U16 R205, desc[UR28][R186.64] ;  /* 0x0000001cbacd7981 */ /* 0x000166000c1e1500 */
[C---:B------:R-:W-:Y:S01]  /*5660*/  IMAD.WIDE R210, R179.reuse, 0x2, R124 ;  /* 0x00000002b3d27825 */ /* 0x040fe200078e027c */
[----:B------:R0:W5:Y:S03]  /*5670*/  LDG.E.U16 R207, desc[UR28][R188.64] ;  /* 0x0000001cbccf7981 */ /* 0x000166000c1e1500 */
[C---:B------:R-:W-:Y:S01]  /*5680*/  IMAD.WIDE R212, R179.reuse, 0x2, R132 ;  /* 0x00000002b3d47825 */ /* 0x040fe200078e0284 */
[----:B------:R1:W5:Y:S03]  /*5690*/  LDG.E.U16 R209, desc[UR28][R190.64] ;  /* 0x0000001cbed17981 */ /* 0x000366000c1e1500 */
[C---:B------:R-:W-:Y:S01]  /*56a0*/  IMAD.WIDE R214, R179.reuse, 0x2, R140 ;  /* 0x00000002b3d67825 */ /* 0x040fe200078e028c */
[----:B------:R-:W5:Y:S03]  /*56b0*/  LDG.E.U16 R210, desc[UR28][R210.64] ;  /* 0x0000001cd2d27981 */ /* 0x000f66000c1e1500 */
[C---:B0-----:R-:W-:Y:S01]  /*56c0*/  IMAD.WIDE R24, R179.reuse, 0x2, R118 ;  /* 0x00000002b3187825 */ /* 0x041fe200078e0276 */
        /* <DEDUP_REMOVED lines=9> */
[C---:B-1----:R-:W-:Y:S01]  /*5760*/  IMAD.WIDE R34, R179.reuse, 0x2, R158 ;  /* 0x00000002b3227825 */ /* 0x042fe200078e029e */
        /* <DEDUP_REMOVED lines=9> */
[C---:B0-----:R-:W-:Y:S01]  /*5800*/  IMAD.WIDE R24, R179.reuse, 0x2, R136 ;  /* 0x00000002b3187825 */ /* 0x041fe200078e0288 */
[----:B------:R0:W5:Y:S03]  /*5810*/  LDG.E.U16 R226, desc[UR28][R190.64] ;  /* 0x0000001cbee27981 */ /* 0x000166000c1e1500 */
[C---:B------:R-:W-:Y:S01]  /*5820*/  IMAD.WIDE R26, R179.reuse, 0x2, R144 ;  /* 0x00000002b31a7825 */ /* 0x040fe200078e0290 */
[----:B------:R0:W5:Y:S03]  /*5830*/  LDG.E.U16 R228, desc[UR28][R192.64] ;  /* 0x0000001cc0e47981 */ /* 0x000166000c1e1500 */
[C---:B------:R-:W-:Y:S01]  /*5840*/  IMAD.WIDE R28, R179.reuse, 0x2, R164 ;  /* 0x00000002b31c7825 */ /* 0x040fe200078e02a4 */
[----:B------:R-:W5:Y:S03]  /*5850*/  LDG.E.U16 R24, desc[UR28][R24.64] ;  /* 0x0000001c18187981 */ /* 0x000f66000c1e1500 */
[C---:B-1----:R-:W-:Y:S01]  /*5860*/  IMAD.WIDE R30, R179.reuse, 0x2, R156 ;  /* 0x00000002b31e7825 */ /* 0x042fe200078e029c */
[----:B------:R-:W5:Y:S03]  /*5870*/  LDG.E.U16 R26, desc[UR28][R26.64] ;  /* 0x0000001c1a1a7981 */ /* 0x000f66000c1e1500 */
[C---:B------:R-:W-:Y:S01]  /*5880*/  IMAD.WIDE R32, R179.reuse, 0x2, R106 ;  /* 0x00000002b3207825 */ /* 0x040fe200078e026a */
[----:B------:R-:W5:Y:S03]  /*5890*/  LDG.E.U16 R29, desc[UR28][R28.64] ;  /* 0x0000001c1c1d7981 */ /* 0x000f66000c1e1500 */
[C---:B------:R-:W-:Y:S01]  /*58a0*/  IMAD.WIDE R34, R179.reuse, 0x2, R114 ;  /* 0x00000002b3227825 */ /* 0x040fe200078e0272 */
[----:B------:R-:W5:Y:S03]  /*58b0*/  LDG.E.U16 R31, desc[UR28][R30.64] ;  /* 0x0000001c1e1f7981 */ /* 0x000f66000c1e1500 */
[C---:B------:R-:W-:Y:S01]  /*58c0*/  IMAD.WIDE R186, R179.reuse, 0x2, R122 ;  /* 0x00000002b3ba7825 */ /* 0x040fe200078e027a */
[----:B------:R-:W5:Y:S03]  /*58d0*/  LDG.E.U16 R33, desc[UR28][R32.64] ;  /* 0x0000001c20217981 */ /* 0x000f66000c1e1500 */
[C---:B------:R-:W-:Y:S01]  /*58e0*/  IMAD.WIDE R188, R179.reuse, 0x2, R130 ;  /* 0x00000002b3bc7825 */ /* 0x040fe200078e0282 */
[----:B------:R-:W5:Y:S03]  /*58f0*/  LDG.E.U16 R35, desc[UR28][R34.64] ;  /* 0x0000001c22237981 */ /* 0x000f66000c1e1500 */
[C---:B0-----:R-:W-:Y:S01]  /*5900*/  IMAD.WIDE R190, R179.reuse, 0x2, R138 ;  /* 0x00000002b3be7825 */ /* 0x041fe200078e028a */
[----:B------:R-:W5:Y:S03]  /*5910*/  LDG.E.U16 R187, desc[UR28][R186.64] ;  /* 0x0000001cbabb7981 */ /* 0x000f66000c1e1500 */
[----:B------:R-:W-:Y:S01]  /*5920*/  IMAD.WIDE R192, R179, 0x2, R146 ;  /* 0x00000002b3c07825 */ /* 0x000fe200078e0292 */
[----:B------:R-:W5:Y:S04]  /*5930*/  LDG.E.U16 R189, desc[UR28][R188.64] ;  /* 0x0000001cbcbd7981 */ /* 0x000f68000c1e1500 */
[----:B------:R-:W5:Y:S04]  /*5940*/  LDG.E.U16 R191, desc[UR28][R190.64] ;  /* 0x0000001cbebf7981 */ /* 0x000f68000c1e1500 */
[----:B------:R-:W5:Y:S01]  /*5950*/  LDG.E.U16 R193, desc[UR28][R192.64] ;  /* 0x0000001cc0c17981 */ /* 0x000f62000c1e1500 */
        /* <DEDUP_REMOVED lines=15> */
[----:B------:R-:W-:Y:S01]  /*5a50*/  F2FP.BF16.F32.PACK_AB R19, R20, R19 ;  /* 0x000000131413723e */ /* 0x000fe200000010ff */
[----:B------:R-:W-:-:S03]  /*5a60*/  FADD R20, -R173, R180 ;  /* 0x000000b4ad147221 */ /* 0x000fc60000000100 */
[----:B------:R-:W-:Y:S01]  /*5a70*/  STTM.16dp32bit_t0_t15.x16 tmem[UR19+0x40], R4 ;  /* 0x00004004000079ed */ /* 0x000fe20008a00013 */
[----:B------:R-:W-:Y:S01]  /*5a80*/  STTM.16dp32bit_t16_t31.x16 tmem[UR19+0x50], R4 ;  /* 0x00005004000079ed */ /* 0x000fe20008a20013 */
[----:B------:R-:W-:-:S06]  /*5a90*/  FMUL R20, R20, 1.4426950216293334961 ;  /* 0x3fb8aa3b14147820 */ /* 0x000fcc0000400000 */
[----:B------:R-:W0:Y:S01]  /*5aa0*/  MUFU.EX2 R20, R20 ;  /* 0x0000001400147308 */ /* 0x000e220000000800 */
[----:B------:R-:W-:Y:S01]  /*5ab0*/  ULEA UR20, UR27, UR17, 0x3 ;  /* 0x000000111b147291 */ /* 0x000fe2000f8e18ff */
[----:B------:R-:W-:-:S03]  /*5ac0*/  UMOV UR7, UR15 ;  /* 0x0000000f00077c82 */ /* 0x000fc60008000000 */
[----:B------:R-:W-:Y:S01]  /*5ad0*/  UIADD3 UR20, UPT, UPT, UR20, 0xe000, URZ ;  /* 0x0000e00014147890 */ /* 0x000fe2000fffe0ff */
[----:B--2---:R1:W-:Y:S04]  /*5ae0*/  STS.U16 [R41+UR17+0x8000], R200 ;  /* 0x008000c829007988 */ /* 0x0043e80008000411 */
[----:B---3--:R1:W-:Y:S04]  /*5af0*/  STS.U16 [R41+UR17+0x8400], R202 ;  /* 0x008400ca29007988 */ /* 0x0083e80008000411 */
[----:B----4-:R1:W-:Y:S04]  /*5b00*/  STS.U16 [R41+UR17+0x8800], R204 ;  /* 0x008800cc29007988 */ /* 0x0103e80008000411 */
        /* <DEDUP_REMOVED lines=29> */
[----:B------:R-:W2:Y:S02]  /*5ce0*/  FENCE.VIEW.ASYNC.T ;  /* 0x00000000000073c6 */ /* 0x000ea40000000200 */
[----:B--2---:R-:W-:Y:S06]  /*5cf0*/  BAR.SYNC.DEFER_BLOCKING 0x0 ;  /* 0x0000000000007b1d */ /* 0x004fec0000010000 */
[----:B------:R-:W-:Y:S01]  /*5d00*/  LDTM.16dp32bit_t0_t15.x16 R4, tmem[UR19] ;  /* 0x00000013000479ee */ /* 0x000fe20008a00000 */
[----:B------:R-:W0:Y:S01]  /*5d10*/  LDTM.16dp32bit_t16_t31.x16 R4, tmem[UR19+0x10] ;  /* 0x00001013000479ee */ /* 0x000e220008a20000 */
[----:B------:R-:W-:Y:S01]  /*5d20*/  NOP ;  /* 0x0000000000007918 */ /* 0x000fe20000000000 */
[C---:B0-----:R-:W-:Y:S01]  /*5d30*/  FMUL R4, R20.reuse, R4 ;  /* 0x0000000414047220 */ /* 0x041fe20000400000 */
        /* <DEDUP_REMOVED lines=16> */
[----:B------:R1:W-:Y:S01]  /*5e40*/  STTM.16dp32bit_t16_t31.x16 tmem[UR19+0x10], R4 ;  /* 0x00001004000079ed */ /* 0x0003e20008a20013 */
[----:B------:R-:W0:Y:S02]  /*5e50*/  FENCE.VIEW.ASYNC.T ;  /* 0x00000000000073c6 */ /* 0x000e240000000200 */
[----:B0-----:R-:W-:Y:S06]  /*5e60*/  BAR.SYNC.DEFER_BLOCKING 0x0 ;  /* 0x0000000000007b1d */ /* 0x001fec0000010000 */
[----:B------:R0:W-:Y:S06]  /*5e70*/  MEMBAR.ALL.CTA ;  /* 0x0000000000007992 */ /* 0x0001ec0000008000 */
[----:B0-----:R-:W0:Y:S02]  /*5e80*/  FENCE.VIEW.ASYNC.S ;  /* 0x00000000000073c6 */ /* 0x001e240000000000 */
[----:B0-----:R-:W-:Y:S06]  /*5e90*/  BAR.SYNC.DEFER_BLOCKING 0x0 ;  /* 0x0000000000007b1d */ /* 0x001fec0000010000 */
[----:B------:R-:W-:Y:S05]  /*5ea0*/  BRA.U UP2, `(.L_x_16) ;  /* 0x0000000102947547 */ /* 0x000fea000b800000 */
[----:B------:R-:W-:Y:S02]  /*5eb0*/  UIADD3 UR67, UPT, UPT, UR18, 0x48, URZ ;  /* 0x0000004812437890 */ /* 0x000fe4000fffe0ff */
[----:B------:R-:W-:Y:S02]  /*5ec0*/  UIADD3 UR69, UPT, UPT, UR18, 0x50, URZ ;  /* 0x0000005012457890 */ /* 0x000fe4000fffe0ff */
[----:B------:R-:W-:Y:S02]  /*5ed0*/  UIADD3 UR70, UPT, UPT, UR18, 0x58, URZ ;  /* 0x0000005812467890 */ /* 0x000fe4000fffe0ff */
[----:B------:R-:W-:Y:S02]  /*5ee0*/  UIADD3 UR71, UPT, UPT, UR18, 0x60, URZ ;  /* 0x0000006012477890 */ /* 0x000fe4000fffe0ff */
[----:B------:R-:W-:Y:S02]  /*5ef0*/  UIADD3 UR72, UPT, UPT, UR18, 0x68, URZ ;  /* 0x0000006812487890 */ /* 0x000fe4000fffe0ff */
[----:B------:R-:W-:Y:S01]  /*5f00*/  UIADD3 UR73, UPT, UPT, UR18, 0x70, URZ ;  /* 0x0000007012497890 */ /* 0x000fe2000fffe0ff */
[----:B------:R-:W-:Y:S01]  /*5f10*/  UMOV UR12, 0x0 ;  /* 0x00000000000c7882 */ /* 0x000fe20000000000 */
[----:B------:R-:W-:Y:S01]  /*5f20*/  UMOV UR13, 0x4100490 ;  /* 0x04100490000d7882 */ /* 0x000fe20000000000 */
[----:B------:R-:W-:Y:S01]  /*5f30*/  UMOV UR15, 0x40004040 ;  /* 0x40004040000f7882 */ /* 0x000fe20000000000 */
[----:B------:R-:W-:-:S02]  /*5f40*/  UIADD3 UR74, UPT, UPT, UR18, 0x78, URZ ;  /* 0x00000078124a7890 */ /* 0x000fc4000fffe0ff */
        /* <DEDUP_REMOVED lines=16> */
[----:B------:R-:W-:Y:S01]  /*6050*/  UMOV UR4, UR20 ;  /* 0x0000001400047c82 */ /* 0x000fe20008000000 */
[----:B------:R-:W-:Y:S01]  /*6060*/  UMOV UR5, URZ ;  /* 0x000000ff00057c82 */ /* 0x000fe20008000000 */
[----:B------:R0:W-:Y:S01]  /*6070*/  UTCHMMA tmem[UR71], gdesc[UR44], tmem[UR18], tmem[UR58], idesc[UR59], UPT ;  /* 0x00ff3a2c470079ea */ /* 0x0001e2000b800012 */
[----:B------:R-:W-:Y:S01]  /*6080*/  UMOV UR64, 0x0 ;  /* 0x0000000000407882 */ /* 0x000fe20000000000 */
[----:B------:R-:W-:Y:S01]  /*6090*/  UMOV UR65, 0x4100490 ;  /* 0x0410049000417882 */ /* 0x000fe20000000000 */
[----:B------:R0:W-:Y:S01]  /*60a0*/  UTCHMMA tmem[UR72], gdesc[UR46], tmem[UR18], tmem[UR60], idesc[UR61], UPT ;  /* 0x00ff3c2e480079ea */ /* 0x0001e2000b800012 */
[----:B------:R-:W-:Y:S01]  /*60b0*/  UMOV UR4, UR4 ;  /* 0x0000000400047c82 */ /* 0x000fe20008000000 */
[----:B------:R0:W-:Y:S01]  /*60c0*/  UTCHMMA tmem[UR73], gdesc[UR48], tmem[UR18], tmem[UR62], idesc[UR63], UPT ;  /* 0x00ff3e30490079ea */ /* 0x0001e2000b800012 */
[----:B------:R0:W-:Y:S01]  /*60d0*/  UTCHMMA tmem[UR74], gdesc[UR50], tmem[UR18], tmem[UR64], idesc[UR65], UPT ;  /* 0x00ff40324a0079ea */ /* 0x0001e2000b800012 */
[----:B------:R0:W-:Y:S01]  /*60e0*/  UTCBAR [UR4], URZ ;  /* 0x000000ff040073e9 */ /* 0x0001e200080000ff */
[----:B------:R-:W-:Y:S01]  /*60f0*/  NOP ;  /* 0x0000000000007918 */ /* 0x000fe20000000000 */
.L_x_16:
[----:B------:R-:W-:Y:S01]  /*6100*/  UIADD3 UR27, UPT, UPT, UR27, 0x1, URZ ;  /* 0x000000011b1b7890 */ /* 0x000fe2000fffe0ff */
[----:B------:R-:W-:Y:S01]  /*6110*/  FFMA R174, R20, R174, R21 ;  /* 0x000000ae14ae7223 */ /* 0x000fe20000000015 */
[----:B------:R-:W-:Y:S01]  /*6120*/  UIADD3 UR6, UPT, UPT, UR6, 0x80, URZ ;  /* 0x0000008006067890 */ /* 0x000fe2000fffe0ff */
[----:B------:R-:W-:Y:S01]  /*6130*/  VIADD R179, R179, UR25 ;  /* 0x00000019b3b37c36 */ /* 0x000fe20008000000 */
[----:B------:R-:W-:Y:S01]  /*6140*/  UISETP.GT.AND UP3, UPT, UR27, 0x1, UPT ;  /* 0x000000011b00788c */ /* 0x000fe2000bf64270 */
[----:B------:R-:W-:Y:S01]  /*6150*/  IADD3 R177, PT, PT, R175, R177, RZ ;  /* 0x000000b1afb17210 */ /* 0x000fe20007ffe0ff */
[----:B------:R-:W-:Y:S01]  /*6160*/  IMAD.U32 R186, RZ, RZ, UR7 ;  /* 0x00000007ffba7e24 */ /* 0x000fe2000f8e00ff */
[----:B------:R-:W-:Y:S01]  /*6170*/  MOV R180, R173 ;  /* 0x000000ad00b47202 */ /* 0x000fe20000000f00 */
[----:B0-----:R-:W-:Y:S02]  /*6180*/  USEL UR15, URZ, 0x1, !UP3 ;  /* 0x00000001ff0f7887 */ /* 0x001fe4000d800000 */
[----:B------:R-:W-:-:S02]  /*6190*/  USEL UR27, UR27, URZ, !UP3 ;  /* 0x000000ff1b1b7287 */ /* 0x000fc4000d800000 */
[----:B------:R-:W-:Y:S02]  /*61a0*/  UISETP.GE.AND UP3, UPT, UR6, UR24, UPT ;  /* 0x000000180600728c */ /* 0x000fe4000bf66270 */
[----:B------:R-:W-:-:S07]  /*61b0*/  ULOP3.LUT UR15, UR7, UR15, URZ, 0x3c, !UPT ;  /* 0x0000000f070f7292 */ /* 0x000fce000f8e3cff */
[----:B------:R-:W-:Y:S05]  /*61c0*/  BRA.U !UP3, `(.L_x_17) ;  /* 0xffffffdd0ba87547 */ /* 0x000fea000b83ffff */
.L_x_12:
[----:B------:R-:W4:Y:S01]  /*61d0*/  LDCU UR4, c[0x0][0x3f0] ;  /* 0x00007e00ff0477ac */ /* 0x000f220008000800 */
[C---:B01-3--:R-:W-:Y:S01]  /*61e0*/  FMUL R4, R174.reuse, 8388608 ;  /* 0x4b000000ae047820 */ /* 0x04bfe20000400000 */
[----:B------:R-:W-:Y:S01]  /*61f0*/  FSETP.GEU.AND P2, PT, R174, 1.175494350822287508e-38, PT ;  /* 0x00800000ae00780b */ /* 0x000fe20003f4e000 */
[C---:B------:R-:W-:Y:S01]  /*6200*/  IMAD.SHL.U32 R5, R3.reuse, 0x20, RZ ;  /* 0x0000002003057824 */ /* 0x040fe200078e00ff */
[--C-:B------:R-:W-:Y:S01]  /*6210*/  SHF.R.S32.HI R23, RZ, 0x5, R3.reuse ;  /* 0x00000005ff177819 */ /* 0x100fe20000011403 */
[C---:B------:R-:W-:Y:S01]  /*6220*/  IMAD.SHL.U32 R25, R3.reuse, 0x4, RZ ;  /* 0x0000000403197824 */ /* 0x040fe200078e00ff */
[----:B------:R-:W-:Y:S02]  /*6230*/  FSEL R27, R4, R174, !P2 ;  /* 0x000000ae041b7208 */ /* 0x000fe40005000000 */
[----:B------:R-:W-:Y:S02]  /*6240*/  SHF.L.U32 R22, R3, 0x4, RZ ;  /* 0x0000000403167819 */ /* 0x000fe400000006ff */
[----:B------:R-:W-:-:S02]  /*6250*/  SHF.R.S32.HI R28, RZ, 0x2, R3 ;  /* 0x00000002ff1c7819 */ /* 0x000fc40000011403 */
[----:B------:R-:W-:Y:S02]  /*6260*/  LOP3.LUT R21, R5, 0x300, RZ, 0xc0, !PT ;  /* 0x0000030005157812 */ /* 0x000fe400078ec0ff */
[----:B------:R-:W-:Y:S02]  /*6270*/  SGXT R23, R23, 0x1 ;  /* 0x000000011717781a */ /* 0x000fe40000000200 */
[----:B------:R-:W-:Y:S01]  /*6280*/  IADD3 R20, PT, PT, R27, -0x3f3504f3, RZ ;  /* 0xc0cafb0d1b147810 */ /* 0x000fe20007ffe0ff */
[----:B----4-:R-:W-:-:S09]  /*6290*/  UISETP.GE.AND UP1, UPT, UR4, 0x1, UPT ;  /* 0x000000010400788c */ /* 0x010fd2000bf26270 */
[----:B------:R-:W-:Y:S05]  /*62a0*/  BRA.U !UP1, `(.L_x_18) ;  /* 0x0000000109107547 */ /* 0x000fea000b800000 */
[----:B------:R-:W-:-:S06]  /*62b0*/  USHF.L.U32 UR7, UR7, 0x1f, URZ ;  /* 0x0000001f07077899 */ /* 0x000fcc00080006ff */
[----:B------:R-:W-:-:S04]  /*62c0*/  IMAD.U32 R4, RZ, RZ, UR7 ;  /* 0x00000007ff047e24 */ /* 0x000fc8000f8e00ff */
[----:B------:R-:W0:Y:S02]  /*62d0*/  SYNCS.PHASECHK.TRANS64.TRYWAIT P0, [UR20], R4 ;  /* 0x00000004ff0075a7 */ /* 0x000e240008001114 */
[----:B0-----:R-:W-:Y:S05]  /*62e0*/  @!P0 BRA `(.L_x_19) ;  /* 0x00000010003c8947 */ /* 0x001fea0003800000 */
.L_x_18:
[----:B------:R-:W-:Y:S01]  /*62f0*/  BAR.SYNC.DEFER_BLOCKING 0x0 ;  /* 0x0000000000007b1d */ /* 0x000fe20000010000 */
[C---:B------:R-:W-:Y:S02]  /*6300*/  FSETP.GT.AND P0, PT, |R174|.reuse, 8.50705917302346158658e+37, PT ;  /* 0x7e800000ae00780b */ /* 0x040fe40003f04200 */
[----:B------:R-:W-:Y:S02]  /*6310*/  FSETP.GEU.AND P3, PT, |R174|, 1.175494350822287508e-38, PT ;  /* 0x00800000ae00780b */ /* 0x000fe40003f6e200 */
[----:B------:R-:W-:-:S03]  /*6320*/  LOP3.LUT R20, R20, 0xff800000, RZ, 0xc0, !PT ;  /* 0xff80000014147812 */ /* 0x000fc600078ec0ff */
[----:B------:R-:W0:Y:S01]  /*6330*/  LDC R42, c[0x0][0x3e8] ;  /* 0x0000fa00ff2a7b82 */ /* 0x000e220000000800 */
[----:B------:R-:W-:Y:S01]  /*6340*/  LOP3.LUT R24, R21, 0x870, R22, 0xf8, !PT ;  /* 0x0000087015187812 */ /* 0x000fe200078ef816 */
[----:B------:R-:W1:Y:S01]  /*6350*/  LDCU.64 UR4, c[0x0][0x3e0] ;  /* 0x00007c00ff0477ac */ /* 0x000e620008000a00 */
[----:B------:R-:W-:Y:S02]  /*6360*/  LOP3.LUT R26, R22, 0x30, RZ, 0xc0, !PT ;  /* 0x00000030161a7812 */ /* 0x000fe400078ec0ff */
[----:B------:R-:W-:Y:S02]  /*6370*/  IADD3 R21, PT, PT, R27, -R20, RZ ;  /* 0x800000141b157210 */ /* 0x000fe40007ffe0ff */
[----:B------:R-:W-:Y:S01]  /*6380*/  SGXT R22, R28, 0x1 ;  /* 0x000000011c16781a */ /* 0x000fe20000000200 */
[----:B------:R-:W-:Y:S01]  /*6390*/  @P0 FMUL R174, R174, 0.25 ;  /* 0x3e800000aeae0820 */ /* 0x000fe20000400000 */
[----:B------:R-:W-:Y:S01]  /*63a0*/  LOP3.LUT R25, R26, 0x3c0, R25, 0xf8, !PT ;  /* 0x000003c01a197812 */ /* 0x000fe200078ef819 */
[----:B------:R-:W-:Y:S01]  /*63b0*/  IMAD.MOV.U32 R28, RZ, RZ, 0x3dc6b27f ;  /* 0x3dc6b27fff1c7424 */ /* 0x000fe200078e00ff */
[----:B------:R-:W-:Y:S01]  /*63c0*/  LOP3.LUT R23, R24, 0x1040, R23, 0x78, !PT ;  /* 0x0000104018177812 */ /* 0x000fe200078e7817 */
[----:B------:R-:W-:Y:S01]  /*63d0*/  FADD R21, R21, -1 ;  /* 0xbf80000015157421 */ /* 0x000fe20000000000 */
[----:B------:R-:W-:Y:S01]  /*63e0*/  LEA R40, R40, UR17, 0x1 ;  /* 0x0000001128287c11 */ /* 0x000fe2000f8e08ff */
[----:B------:R-:W-:Y:S01]  /*63f0*/  @!P3 FMUL R174, R174, 16777216 ;  /* 0x4b800000aeaeb820 */ /* 0x000fe20000400000 */
[----:B------:R-:W-:Y:S01]  /*6400*/  LOP3.LUT R25, R25, 0x1040, R22, 0x78, !PT ;  /* 0x0000104019197812 */ /* 0x000fe200078e7816 */
[----:B------:R-:W-:Y:S01]  /*6410*/  FFMA.FTZ R22, R21, R28, -0.16845393180847167969 ;  /* 0xbe2c7f3015167423 */ /* 0x000fe2000001001c */
[----:B------:R-:W-:Y:S01]  /*6420*/  SHF.L.U32 R24, R3, 0x7, RZ ;  /* 0x0000000703187819 */ /* 0x000fe200000006ff */
[----:B------:R-:W3:Y:S02]  /*6430*/  @!P1 SYNCS.CCTL.IV [UR17+0xe000] ;  /* 0x00e00000ff0099b1 */ /* 0x000ee40008000011 */
[----:B---3--:R-:W-:Y:S01]  /*6440*/  BAR.SYNC.DEFER_BLOCKING 0x0 ;  /* 0x0000000000007b1d */ /* 0x008fe20000010000 */
[----:B------:R-:W-:-:S02]  /*6450*/  IMAD.IADD R40, R23, 0x1, R40 ;  /* 0x0000000117287824 */ /* 0x000fc400078e0228 */
[C---:B------:R-:W-:Y:S01]  /*6460*/  FFMA.FTZ R22, R21.reuse, R22, 0.1716887056827545166 ;  /* 0x3e2fcf2a15167423 */ /* 0x040fe20000010016 */
[----:B------:R-:W-:Y:S01]  /*6470*/  LOP3.LUT R24, R24, 0x400, RZ, 0xc0, !PT ;  /* 0x0000040018187812 */ /* 0x000fe200078ec0ff */
[----:B-1----:R-:W-:Y:S01]  /*6480*/  UIMAD UR4, UR16, UR4, URZ ;  /* 0x00000004100472a4 */ /* 0x002fe2000f8e02ff */
[----:B------:R-:W1:Y:S01]  /*6490*/  MUFU.RCP R23, R174 ;  /* 0x000000ae00177308 */ /* 0x000e620000001000 */
[----:B------:R-:W-:Y:S01]  /*64a0*/  FFMA.FTZ R22, R21, R22, -0.17900948226451873779 ;  /* 0xbe374e4315167423 */ /* 0x000fe20000010016 */
[----:B------:R-:W-:Y:S01]  /*64b0*/  LDTM.16dp32bit_t0_t15.x16 R4, tmem[UR19] ;  /* 0x00000013000479ee */ /* 0x000fe20008a00000 */
[----:B------:R-:W3:Y:S01]  /*64c0*/  LDTM.16dp32bit_t16_t31.x16 R4, tmem[UR19+0x10] ;  /* 0x00001013000479ee */ /* 0x000ee20008a20000 */
[----:B------:R-:W-:Y:S01]  /*64d0*/  IADD3 R28, PT, PT, R25, UR17, R24 ;  /* 0x00000011191c7c10 */ /* 0x000fe2000fffe018 */
[----:B------:R-:W4:Y:S01]  /*64e0*/  LDC.64 R30, c[0x0][0x398] ;  /* 0x0000e600ff1e7b82 */ /* 0x000f220000000a00 */
[----:B------:R-:W-:Y:S01]  /*64f0*/  FFMA.FTZ R22, R21, R22, 0.20512372255325317383 ;  /* 0x3e520bf415167423 */ /* 0x000fe20000010016 */
[----:B------:R-:W-:-:S03]  /*6500*/  USHF.L.U32 UR6, UR4, 0x1, URZ ;  /* 0x0000000104067899 */ /* 0x000fc600080006ff */
[----:B------:R-:W-:-:S04]  /*6510*/  FFMA.FTZ R22, R21, R22, -0.24046532809734344482 ;  /* 0xbe763c8b15167423 */ /* 0x000fc80000010016 */
[----:B------:R-:W-:-:S04]  /*6520*/  FFMA.FTZ R22, R21, R22, 0.28857114911079406738 ;  /* 0x3e93bf9915167423 */ /* 0x000fc80000010016 */
[----:B------:R-:W-:Y:S01]  /*6530*/  FFMA.FTZ R22, R21, R22, -0.36067417263984680176 ;  /* 0xbeb8aa4915167423 */ /* 0x000fe20000010016 */
[----:B------:R-:W5:Y:S01]  /*6540*/  @!P1 SYNCS.CCTL.IV [UR17+0xe008] ;  /* 0x00e00800ff0099b1 */ /* 0x000f620008000011 */
[----:B------:R-:W-:Y:S01]  /*6550*/  NOP ;  /* 0x0000000000007918 */ /* 0x000fe20000000000 */
[----:B------:R-:W-:Y:S01]  /*6560*/  FSETP.NEU.AND P1, PT, R27, RZ, PT ;  /* 0x000000ff1b00720b */ /* 0x000fe20003f2d000 */
[----:B------:R-:W-:-:S04]  /*6570*/  FFMA.FTZ R22, R21, R22, 0.48089820146560668945 ;  /* 0x3ef6384a15167423 */ /* 0x000fc80000010016 */
[----:B------:R-:W-:Y:S01]  /*6580*/  FFMA.FTZ R22, R21, R22, -0.72134751081466674805 ;  /* 0xbf38aa3b15167423 */ /* 0x000fe20000010016 */
[----:B---3--:R-:W-:Y:S01]  /*6590*/  @P0 FMUL R8, R8, 0.25 ;  /* 0x3e80000008080820 */ /* 0x008fe20000400000 */
[----:B------:R-:W-:Y:S01]  /*65a0*/  @P0 FMUL R9, R9, 0.25 ;  /* 0x3e80000009090820 */ /* 0x000fe20000400000 */
[----:B------:R-:W-:Y:S01]  /*65b0*/  @P0 FMUL R10, R10, 0.25 ;  /* 0x3e8000000a0a0820 */ /* 0x000fe20000400000 */
[----:B------:R-:W-:Y:S01]  /*65c0*/  @P0 FMUL R11, R11, 0.25 ;  /* 0x3e8000000b0b0820 */ /* 0x000fe20000400000 */
[----:B------:R-:W-:Y:S01]  /*65d0*/  @P0 FMUL R16, R16, 0.25 ;  /* 0x3e80000010100820 */ /* 0x000fe20000400000 */
[----:B------:R-:W-:Y:S01]  /*65e0*/  @!P3 FMUL R8, R8, 16777216 ;  /* 0x4b8000000808b820 */ /* 0x000fe20000400000 */
[----:B------:R-:W-:Y:S01]  /*65f0*/  @P0 FMUL R17, R17, 0.25 ;  /* 0x3e80000011110820 */ /* 0x000fe20000400000 */
[----:B------:R-:W-:Y:S01]  /*6600*/  @!P3 FMUL R9, R9, 16777216 ;  /* 0x4b8000000909b820 */ /* 0x000fe20000400000 */
[----:B------:R-:W-:Y:S01]  /*6610*/  @P0 FMUL R4, R4, 0.25 ;  /* 0x3e80000004040820 */ /* 0x000fe20000400000 */
[----:B------:R-:W-:Y:S01]  /*6620*/  @P0 FMUL R5, R5, 0.25 ;  /* 0x3e80000005050820 */ /* 0x000fe20000400000 */
[----:B------:R-:W-:Y:S01]  /*6630*/  @P0 FMUL R6, R6, 0.25 ;  /* 0x3e80000006060820 */ /* 0x000fe20000400000 */
[----:B------:R-:W-:Y:S01]  /*6640*/  @P0 FMUL R7, R7, 0.25 ;  /* 0x3e80000007070820 */ /* 0x000fe20000400000 */
        /* <DEDUP_REMOVED lines=8> */
[----:B------:R-:W-:Y:S01]  /*66d0*/  @!P3 FMUL R16, R16, 16777216 ;  /* 0x4b8000001010b820 */ /* 0x000fe20000400000 */
[----:B-1----:R-:W-:Y:S01]  /*66e0*/  FMUL R25, R23, R8 ;  /* 0x0000000817197220 */ /* 0x002fe20000400000 */
[----:B------:R-:W-:Y:S01]  /*66f0*/  @!P3 FMUL R17, R17, 16777216 ;  /* 0x4b8000001111b820 */ /* 0x000fe20000400000 */
[----:B------:R-:W-:Y:S01]  /*6700*/  FMUL R8, R23, R9 ;  /* 0x0000000917087220 */ /* 0x000fe20000400000 */
[----:B------:R-:W-:Y:S01]  /*6710*/  @!P3 FMUL R4, R4, 16777216 ;  /* 0x4b8000000404b820 */ /* 0x000fe20000400000 */
[----:B------:R-:W-:Y:S01]  /*6720*/  @!P3 FMUL R5, R5, 16777216 ;  /* 0x4b8000000505b820 */ /* 0x000fe20000400000 */
[----:B------:R-:W-:Y:S01]  /*6730*/  @!P3 FMUL R6, R6, 16777216 ;  /* 0x4b8000000606b820 */ /* 0x000fe20000400000 */
[----:B------:R-:W-:Y:S01]  /*6740*/  @!P3 FMUL R7, R7, 16777216 ;  /* 0x4b8000000707b820 */ /* 0x000fe20000400000 */
[----:B------:R-:W-:Y:S01]  /*6750*/  @!P3 FMUL R18, R18, 16777216 ;  /* 0x4b8000001212b820 */ /* 0x000fe20000400000 */
[----:B------:R-:W-:Y:S01]  /*6760*/  FMUL R9, R23, R10 ;  /* 0x0000000a17097220 */ /* 0x000fe20000400000 */
[----:B------:R-:W-:Y:S01]  /*6770*/  @!P3 FMUL R12, R12, 16777216 ;  /* 0x4b8000000c0cb820 */ /* 0x000fe20000400000 */
[----:B------:R-:W-:Y:S01]  /*6780*/  @!P3 FMUL R13, R13, 16777216 ;  /* 0x4b8000000d0db820 */ /* 0x000fe20000400000 */
[----:B------:R-:W-:Y:S01]  /*6790*/  @!P3 FMUL R14, R14, 16777216 ;  /* 0x4b8000000e0eb820 */ /* 0x000fe20000400000 */
[----:B------:R-:W-:Y:S01]  /*67a0*/  @!P3 FMUL R15, R15, 16777216 ;  /* 0x4b8000000f0fb820 */ /* 0x000fe20000400000 */
[----:B------:R-:W-:Y:S01]  /*67b0*/  @!P3 FMUL R19, R19, 16777216 ;  /* 0x4b8000001313b820 */ /* 0x000fe20000400000 */
        /* <DEDUP_REMOVED lines=12> */
[----:B------:R-:W-:Y:S01]  /*6880*/  FMUL R18, R23, R19 ;  /* 0x0000001317127220 */ /* 0x000fe20000400000 */
[----:B------:R-:W-:Y:S01]  /*6890*/  F2FP.BF16.F32.PACK_AB R4, R25, R4 ;  /* 0x000000041904723e */ /* 0x000fe200000010ff */
[----:B------:R-:W-:Y:S01]  /*68a0*/  FMUL R22, R21, R22 ;  /* 0x0000001615167220 */ /* 0x000fe20000400000 */
[----:B------:R-:W-:-:S02]  /*68b0*/  F2FP.BF16.F32.PACK_AB R5, R8, R5 ;  /* 0x000000050805723e */ /* 0x000fc400000010ff */
[----:B------:R-:W-:Y:S01]  /*68c0*/  F2FP.BF16.F32.PACK_AB R6, R9, R6 ;  /* 0x000000060906723e */ /* 0x000fe200000010ff */
[----:B------:R-:W-:Y:S01]  /*68d0*/  FMUL R22, R21, R22 ;  /* 0x0000001615167220 */ /* 0x000fe20000400000 */
[----:B------:R-:W-:Y:S02]  /*68e0*/  F2FP.BF16.F32.PACK_AB R7, R10, R7 ;  /* 0x000000070a07723e */ /* 0x000fe400000010ff */
[----:B------:R-:W-:Y:S01]  /*68f0*/  F2FP.BF16.F32.PACK_AB R12, R11, R12 ;  /* 0x0000000c0b0c723e */ /* 0x000fe200000010ff */
[----:B------:R-:W-:Y:S01]  /*6900*/  FFMA.FTZ R21, R21, 1.4426950216293334961, R22 ;  /* 0x3fb8aa3b15157823 */ /* 0x000fe20000010016 */
[----:B------:R-:W-:Y:S01]  /*6910*/  F2FP.BF16.F32.PACK_AB R13, R16, R13 ;  /* 0x0000000d100d723e */ /* 0x000fe200000010ff */
[----:B-----5:R-:W-:Y:S01]  /*6920*/  STSM.16.M88.4 [R40], R4 ;  /* 0x0000000428007844 */ /* 0x020fe20000000200 */
[----:B------:R-:W-:Y:S02]  /*6930*/  F2FP.BF16.F32.PACK_AB R14, R17, R14 ;  /* 0x0000000e110e723e */ /* 0x000fe400000010ff */
[----:B------:R-:W-:-:S02]  /*6940*/  F2FP.BF16.F32.PACK_AB R15, R18, R15 ;  /* 0x0000000f120f723e */ /* 0x000fc400000010ff */
[----:B------:R-:W-:Y:S02]  /*6950*/  ISETP.GE.U32.AND P0, PT, R27, 0x7f800000, PT ;  /* 0x7f8000001b00780c */ /* 0x000fe40003f06070 */
[--C-:B------:R-:W-:Y:S01]  /*6960*/  SHF.R.U32.HI R11, RZ, 0x6, R3.reuse ;  /* 0x00000006ff0b7819 */ /* 0x100fe20000011603 */
[----:B------:R1:W-:Y:S01]  /*6970*/  STSM.16.M88.4 [R40+0x400], R12 ;  /* 0x0004000c28007844 */ /* 0x0003e20000000200 */
[----:B------:R-:W-:Y:S02]  /*6980*/  FSEL R8, RZ, -23, P2 ;  /* 0xc1b80000ff087808 */ /* 0x000fe40001000000 */
[----:B------:R-:W-:Y:S01]  /*6990*/  I2FP.F32.S32 R9, R20 ;  /* 0x0000001400097245 */ /* 0x000fe20000201400 */
[----:B------:R-:W-:Y:S01]  /*69a0*/  BAR.SYNC.DEFER_BLOCKING 0x0 ;  /* 0x0000000000007b1d */ /* 0x000fe20000010000 */
[----:B------:R-:W-:Y:S02]  /*69b0*/  SGXT.U32 R11, R11, 0x2 ;  /* 0x000000020b0b781a */ /* 0x000fe40000000000 */
[----:B------:R-:W-:Y:S01]  /*69c0*/  SHF.R.U32.HI R10, RZ, 0x2, R3 ;  /* 0x00000002ff0a7819 */ /* 0x000fe20000011603 */
[----:B------:R-:W-:-:S02]  /*69d0*/  FFMA.FTZ R8, R9, 1.1920928955078125e-07, R8 ;  /* 0x3400000009087823 */ /* 0x000fc40000010008 */
[----:B0-----:R-:W-:Y:S01]  /*69e0*/  IMAD R11, R11, R42, RZ ;  /* 0x0000002a0b0b7224 */ /* 0x001fe200078e02ff */
[----:B------:R-:W-:Y:S01]  /*69f0*/  LOP3.LUT R10, R10, 0x38, RZ, 0xc0, !PT ;  /* 0x000000380a0a7812 */ /* 0x000fe200078ec0ff */
[----:B------:R-:W-:Y:S01]  /*6a00*/  FADD R21, R8, R21 ;  /* 0x0000001508157221 */ /* 0x000fe20000000000 */
[----:B------:R-:W-:Y:S02]  /*6a10*/  @P0 MOV R8, 0x7f800000 ;  /* 0x7f80000000080802 */ /* 0x000fe40000000f00 */
[----:B------:R-:W-:Y:S01]  /*6a20*/  LOP3.LUT R36, R10, 0x1f, R3, 0xf8, !PT ;  /* 0x0000001f0a247812 */ /* 0x000fe200078ef803 */
[----:B------:R-:W-:Y:S01]  /*6a30*/  IMAD R3, R2, UR5, RZ ;  /* 0x0000000502037c24 */ /* 0x000fe2000f8e02ff */
[----:B-1----:R-:W-:Y:S01]  /*6a40*/  LEA R13, R42, R11, 0x2 ;  /* 0x0000000b2a0d7211 */ /* 0x002fe200078e10ff */
[----:B------:R-:W-:Y:S01]  /*6a50*/  @P0 FFMA.FTZ R21, R27, R8, +INF ;  /* 0x7f8000001b150423 */ /* 0x000fe20000010008 */
[----:B------:R-:W-:Y:S01]  /*6a60*/  UIMAD.WIDE UR4, UR4, 0x2, URZ ;  /* 0x00000002040478a5 */ /* 0x000fe2000f8e02ff */
[----:B------:R-:W-:-:S02]  /*6a70*/  IMAD.SHL.U32 R9, R3, 0x2, RZ ;  /* 0x0000000203097824 */ /* 0x000fc400078e00ff */
[----:B------:R-:W-:Y:S01]  /*6a80*/  IMAD.HI R8, R3, 0x2, RZ ;  /* 0x0000000203087827 */ /* 0x000fe200078e02ff */
[----:B------:R-:W-:Y:S02]  /*6a90*/  FSEL R12, R21, -INF , P1 ;  /* 0xff800000150c7808 */ /* 0x000fe40000800000 */
[----:B----4-:R-:W-:Y:S01]  /*6aa0*/  IADD3 R30, P0, P2, R9, UR6, R30 ;  /* 0x00000006091e7c10 */ /* 0x010fe2000fa1e01e */
[----:B------:R-:W-:Y:S01]  /*6ab0*/  IMAD R3, R42, 0x4, R13 ;  /* 0x000000042a037824 */ /* 0x000fe200078e020d */
[----:B------:R-:W-:Y:S01]  /*6ac0*/  SHF.L.U32 R9, R36, 0x3, RZ ;  /* 0x0000000324097819 */ /* 0x000fe200000006ff */
[----:B------:R-:W0:Y:S01]  /*6ad0*/  LDSM.16.M88.4 R4, [R28] ;  /* 0x000000001c04783b */ /* 0x000e220000000200 */
[----:B------:R-:W-:Y:S01]  /*6ae0*/  IADD3.X R40, PT, PT, R8, UR5, R31, P0, P2 ;  /* 0x0000000508287c10 */ /* 0x000fe200087e441f */
[----:B------:R-:W-:Y:S01]  /*6af0*/  IMAD R15, R42, 0x4, R3 ;  /* 0x000000042a0f7824 */ /* 0x000fe200078e0203 */
[----:B------:R-:W-:Y:S01]  /*6b00*/  LOP3.LUT R9, R9, 0xc0, RZ, 0xc0, !PT ;  /* 0x000000c009097812 */ /* 0x000fe200078ec0ff */
[----:B------:R-:W-:Y:S01]  /*6b10*/  FFMA R173, R12, 0.69314718246459960938, R173 ;  /* 0x3f3172180cad7823 */ /* 0x000fe200000000ad */
[----:B------:R-:W-:Y:S01]  /*6b20*/  LEA R8, P0, R11, R30, 0x1 ;  /* 0x0000001e0b087211 */ /* 0x000fe200078008ff */
[----:B------:R-:W1:Y:S01]  /*6b30*/  LDSM.16.M88.4 R32, [R28+0x800] ;  /* 0x000800001c20783b */ /* 0x000e620000000200 */
[----:B------:R-:W-:Y:S01]  /*6b40*/  LEA R17, R42, R15, 0x2 ;  /* 0x0000000f2a117211 */ /* 0x000fe200078e10ff */
[----:B------:R-:W3:Y:S01]  /*6b50*/  LDCU UR4, c[0x0][0x3ec] ;  /* 0x00007d80ff0477ac */ /* 0x000ee20008000800 */
[----:B------:R-:W-:-:S02]  /*6b60*/  IADD3 R38, PT, PT, R9, UR17, R26 ;  /* 0x0000001109267c10 */ /* 0x000fc4000fffe01a */
[----:B------:R-:W-:Y:S01]  /*6b70*/  LEA R10, P1, R13, R30, 0x1 ;  /* 0x0000001e0d0a7211 */ /* 0x000fe200078208ff */
[C---:B------:R-:W-:Y:S01]  /*6b80*/  IMAD R19, R42.reuse, 0x4, R17 ;  /* 0x000000042a137824 */ /* 0x040fe200078e0211 */
[----:B------:R-:W-:Y:S02]  /*6b90*/  LEA.HI.X.SX32 R9, R11, R40, 0x1, P0 ;  /* 0x000000280b097211 */ /* 0x000fe400000f0eff */
[----:B------:R-:W-:Y:S02]  /*6ba0*/  LEA R12, P0, R3, R30, 0x1 ;  /* 0x0000001e030c7211 */ /* 0x000fe400078008ff */
[C---:B------:R-:W-:Y:S02]  /*6bb0*/  LEA R20, R42.reuse, R19, 0x2 ;  /* 0x000000132a147211 */ /* 0x040fe400078e10ff */
[-C--:B------:R-:W-:Y:S02]  /*6bc0*/  LEA.HI.X.SX32 R11, R13, R40.reuse, 0x1, P1 ;  /* 0x000000280d0b7211 */ /* 0x080fe400008f0eff */
[----:B------:R-:W-:Y:S01]  /*6bd0*/  LEA.HI.X.SX32 R13, R3, R40, 0x1, P0 ;  /* 0x00000028030d7211 */ /* 0x000fe200000f0eff */
[----:B------:R-:W-:Y:S01]  /*6be0*/  IMAD R3, R42, 0x4, R20 ;  /* 0x000000042a037824 */ /* 0x000fe200078e0214 */
[----:B------:R-:W-:-:S02]  /*6bf0*/  LEA R14, P0, R15, R30, 0x1 ;  /* 0x0000001e0f0e7211 */ /* 0x000fc400078008ff */
[-C--:B------:R-:W-:Y:S01]  /*6c00*/  LEA R16, P1, R17, R30.reuse, 0x1 ;  /* 0x0000001e11107211 */ /* 0x080fe200078208ff */
[----:B---3--:R-:W-:Y:S01]  /*6c10*/  UIMAD UR4, UR16, UR4, URZ ;  /* 0x00000004100472a4 */ /* 0x008fe2000f8e02ff */
[C---:B------:R-:W-:Y:S02]  /*6c20*/  LEA R21, R42.reuse, R3, 0x2 ;  /* 0x000000032a157211 */ /* 0x040fe400078e10ff */
[----:B------:R-:W-:Y:S01]  /*6c30*/  LEA R18, P2, R19, R30, 0x1 ;  /* 0x0000001e13127211 */ /* 0x000fe200078408ff */
[----:B------:R-:W-:Y:S01]  /*6c40*/  USHF.L.U32 UR6, UR4, 0x2, URZ ;  /* 0x0000000204067899 */ /* 0x000fe200080006ff */
[-C--:B------:R-:W-:Y:S01]  /*6c50*/  LEA.HI.X.SX32 R15, R15, R40.reuse, 0x1, P0 ;  /* 0x000000280f0f7211 */ /* 0x080fe200000f0eff */
[----:B------:R-:W-:Y:S01]  /*6c60*/  IMAD R23, R42, 0x4, R21 ;  /* 0x000000042a177824 */ /* 0x000fe200078e0215 */
[-C--:B------:R-:W-:Y:S01]  /*6c70*/  LEA.HI.X.SX32 R17, R17, R40.reuse, 0x1, P1 ;  /* 0x0000002811117211 */ /* 0x080fe200008f0eff */
[----:B------:R-:W-:Y:S01]  /*6c80*/  UIMAD.WIDE UR4, UR4, 0x4, URZ ;  /* 0x00000004040478a5 */ /* 0x000fe2000f8e02ff */
[----:B------:R-:W-:-:S02]  /*6c90*/  LEA.HI.X.SX32 R19, R19, R40, 0x1, P2 ;  /* 0x0000002813137211 */ /* 0x000fc400010f0eff */
[----:B------:R-:W-:Y:S02]  /*6ca0*/  LEA R24, R42, R23, 0x2 ;  /* 0x000000172a187211 */ /* 0x000fe400078e10ff */
[----:B------:R-:W-:Y:S01]  /*6cb0*/  SHF.L.U32 R36, R36, 0x4, RZ ;  /* 0x0000000424247819 */ /* 0x000fe200000006ff */
[----:B0-----:R0:W-:Y:S01]  /*6cc0*/  STG.E.U16 desc[UR28][R8.64], R4 ;  /* 0x0000000408007986 */ /* 0x0011e2000c10151c */
[----:B------:R-:W-:Y:S01]  /*6cd0*/  PRMT R22, R4, 0x7632, R22 ;  /* 0x0000763204167816 */ /* 0x000fe20000000016 */
[----:B------:R-:W-:Y:S01]  /*6ce0*/  IMAD R25, R42, 0x4, R24 ;  /* 0x000000042a197824 */ /* 0x000fe200078e0218 */
[----:B------:R-:W-:Y:S02]  /*6cf0*/  PRMT R37, R5, 0x7632, R37 ;  /* 0x0000763205257816 */ /* 0x000fe40000000025 */
[----:B------:R-:W-:Y:S01]  /*6d00*/  LOP3.LUT R36, R36, 0xf0, RZ, 0xc0, !PT ;  /* 0x000000f024247812 */ /* 0x000fe200078ec0ff */
[----:B------:R3:W-:Y:S01]  /*6d10*/  STG.E.U16 desc[UR28][R10.64], R22 ;  /* 0x000000160a007986 */ /* 0x0007e2000c10151c */
[----:B------:R-:W-:-:S03]  /*6d20*/  LEA R27, R42, R25, 0x2 ;  /* 0x000000192a1b7211 */ /* 0x000fc600078e10ff */
[----:B------:R4:W-:Y:S01]  /*6d30*/  STG.E.U16 desc[UR28][R12.64], R5 ;  /* 0x000000050c007986 */ /* 0x0009e2000c10151c */
[-C--:B0-----:R-:W-:Y:S02]  /*6d40*/  LEA R4, P0, R20, R30.reuse, 0x1 ;  /* 0x0000001e14047211 */ /* 0x081fe400078008ff */
[-C--:B------:R-:W-:Y:S01]  /*6d50*/  LEA R8, P1, R3, R30.reuse, 0x1 ;  /* 0x0000001e03087211 */ /* 0x080fe200078208ff */
[----:B------:R0:W-:Y:S01]  /*6d60*/  STG.E.U16 desc[UR28][R14.64], R37 ;  /* 0x000000250e007986 */ /* 0x0001e2000c10151c */
[----:B---3--:R-:W-:-:S03]  /*6d70*/  LEA R10, P2, R21, R30, 0x1 ;  /* 0x0000001e150a7211 */ /* 0x008fc600078408ff */
[----:B------:R-:W-:Y:S01]  /*6d80*/  STG.E.U16 desc[UR28][R16.64], R6 ;  /* 0x0000000610007986 */ /* 0x000fe2000c10151c */
[-C--:B------:R-:W-:Y:S01]  /*6d90*/  LEA.HI.X.SX32 R9, R3, R40.reuse, 0x1, P1 ;  /* 0x0000002803097211 */ /* 0x080fe200008f0eff */
[----:B------:R-:W-:Y:S01]  /*6da0*/  IMAD R3, R42, 0x4, R27 ;  /* 0x000000042a037824 */ /* 0x000fe200078e021b */
[----:B----4-:R-:W-:Y:S02]  /*6db0*/  LEA.HI.X.SX32 R5, R20, R40, 0x1, P0 ;  /* 0x0000002814057211 */ /* 0x010fe400000f0eff */
[-C--:B------:R-:W-:Y:S02]  /*6dc0*/  LEA R12, P0, R23, R30.reuse, 0x1 ;  /* 0x0000001e170c7211 */ /* 0x080fe400078008ff */
[----:B------:R-:W-:Y:S02]  /*6dd0*/  LEA R20, P1, R24, R30, 0x1 ;  /* 0x0000001e18147211 */ /* 0x000fe400078208ff */
[----:B------:R-:W-:Y:S02]  /*6de0*/  LEA.HI.X.SX32 R11, R21, R40, 0x1, P2 ;  /* 0x00000028150b7211 */ /* 0x000fe400010f0eff */
[----:B------:R-:W-:-:S02]  /*6df0*/  LEA R22, P2, R25, R30, 0x1 ;  /* 0x0000001e19167211 */ /* 0x000fc400078408ff */
[-C--:B------:R-:W-:Y:S02]  /*6e00*/  LEA.HI.X.SX32 R13, R23, R40.reuse, 0x1, P0 ;  /* 0x00000028170d7211 */ /* 0x080fe400000f0eff */
[----:B------:R-:W-:Y:S02]  /*6e10*/  LEA.HI.X.SX32 R21, R24, R40, 0x1, P1 ;  /* 0x0000002818157211 */ /* 0x000fe400008f0eff */
[-C--:B------:R-:W-:Y:S02]  /*6e20*/  LEA R24, P0, R27, R30.reuse, 0x1 ;  /* 0x0000001e1b187211 */ /* 0x080fe400078008ff */
[----:B------:R-:W-:Y:S02]  /*6e30*/  LEA R26, P1, R3, R30, 0x1 ;  /* 0x0000001e031a7211 */ /* 0x000fe400078208ff */
[-C--:B------:R-:W-:Y:S02]  /*6e40*/  LEA.HI.X.SX32 R23, R25, R40.reuse, 0x1, P2 ;  /* 0x0000002819177211 */ /* 0x080fe400010f0eff */
[----:B------:R-:W-:-:S02]  /*6e50*/  LEA.HI.X.SX32 R25, R27, R40, 0x1, P0 ;  /* 0x000000281b197211 */ /* 0x000fc400000f0eff */
[----:B------:R-:W-:Y:S02]  /*6e60*/  LEA R29, R42, R3, 0x2 ;  /* 0x000000032a1d7211 */ /* 0x000fe400078e10ff */
[----:B------:R-:W-:Y:S02]  /*6e70*/  LEA.HI.X.SX32 R27, R3, R40, 0x1, P1 ;  /* 0x00000028031b7211 */ /* 0x000fe400008f0eff */
[----:B------:R-:W-:Y:S01]  /*6e80*/  PRMT R3, R6, 0x7632, R3 ;  /* 0x0000763206037816 */ /* 0x000fe20000000003 */
[----:B------:R-:W-:Y:S01]  /*6e90*/  IMAD R31, R42, 0x4, R29 ;  /* 0x000000042a1f7824 */ /* 0x000fe200078e021d */
[----:B0-----:R-:W-:Y:S02]  /*6ea0*/  PRMT R15, R7, 0x7632, R15 ;  /* 0x00007632070f7816 */ /* 0x001fe4000000000f */
[-C--:B------:R-:W-:Y:S01]  /*6eb0*/  LEA R28, P2, R29, R30.reuse, 0x1 ;  /* 0x0000001e1d1c7211 */ /* 0x080fe200078408ff */
[----:B------:R0:W-:Y:S01]  /*6ec0*/  STG.E.U16 desc[UR28][R18.64], R3 ;  /* 0x0000000312007986 */ /* 0x0001e2000c10151c */
[----:B------:R-:W-:-:S02]  /*6ed0*/  LEA R30, P3, R31, R30, 0x1 ;  /* 0x0000001e1f1e7211 */ /* 0x000fc400078608ff */
[-C--:B------:R-:W-:Y:S01]  /*6ee0*/  LEA.HI.X.SX32 R29, R29, R40.reuse, 0x1, P2 ;  /* 0x000000281d1d7211 */ /* 0x080fe200010f0eff */
[----:B------:R3:W-:Y:S01]  /*6ef0*/  STG.E.U16 desc[UR28][R4.64], R7 ;  /* 0x0000000704007986 */ /* 0x0007e2000c10151c */
[----:B------:R-:W-:Y:S02]  /*6f00*/  LEA.HI.X.SX32 R31, R31, R40, 0x1, P3 ;  /* 0x000000281f1f7211 */ /* 0x000fe400018f0eff */
[----:B------:R-:W-:Y:S01]  /*6f10*/  ISETP.GE.U32.AND P0, PT, R0, 0x40, PT ;  /* 0x000000400000780c */ /* 0x000fe20003f06070 */
[----:B------:R-:W-:Y:S01]  /*6f20*/  STG.E.U16 desc[UR28][R8.64], R15 ;  /* 0x0000000f08007986 */ /* 0x000fe2000c10151c */
[----:B------:R-:W-:-:S03]  /*6f30*/  IMAD.HI R0, R2, 0x4, RZ ;  /* 0x0000000402007827 */ /* 0x000fc600078e02ff */
[----:B-1----:R1:W-:Y:S01]  /*6f40*/  STG.E.U16 desc[UR28][R10.64], R32 ;  /* 0x000000200a007986 */ /* 0x0023e2000c10151c */
[----:B0-----:R-:W-:Y:S01]  /*6f50*/  IMAD.SHL.U32 R3, R2, 0x4, RZ ;  /* 0x0000000402037824 */ /* 0x001fe200078e00ff */
[----:B---3--:R-:W-:Y:S01]  /*6f60*/  PRMT R5, R32, 0x7632, R5 ;  /* 0x0000763220057816 */ /* 0x008fe20000000005 */
[----:B------:R-:W0:Y:S01]  /*6f70*/  LDC.64 R6, c[0x0][0x3a0] ;  /* 0x0000e800ff067b82 */ /* 0x000e220000000a00 */
[----:B------:R-:W-:-:S03]  /*6f80*/  PRMT R4, R35, 0x7632, R4 ;  /* 0x0000763223047816 */ /* 0x000fc60000000004 */
[----:B------:R3:W-:Y:S01]  /*6f90*/  STG.E.U16 desc[UR28][R12.64], R5 ;  /* 0x000000050c007986 */ /* 0x0007e2000c10151c */
[----:B-1----:R-:W-:-:S03]  /*6fa0*/  PRMT R11, R33, 0x7632, R11 ;  /* 0x00007632210b7816 */ /* 0x002fc6000000000b */
[----:B------:R-:W-:Y:S04]  /*6fb0*/  STG.E.U16 desc[UR28][R20.64], R33 ;  /* 0x0000002114007986 */ /* 0x000fe8000c10151c */
[----:B------:R-:W-:Y:S01]  /*6fc0*/  STG.E.U16 desc[UR28][R22.64], R11 ;  /* 0x0000000b16007986 */ /* 0x000fe2000c10151c */
[----:B---3--:R-:W-:-:S03]  /*6fd0*/  PRMT R13, R34, 0x7632, R13 ;  /* 0x00007632220d7816 */ /* 0x008fc6000000000d */
[----:B------:R-:W-:Y:S04]  /*6fe0*/  STG.E.U16 desc[UR28][R24.64], R34 ;  /* 0x0000002218007986 */ /* 0x000fe8000c10151c */
[----:B------:R-:W-:Y:S01]  /*6ff0*/  STG.E.U16 desc[UR28][R26.64], R13 ;  /* 0x0000000d1a007986 */ /* 0x000fe2000c10151c */
[----:B0-----:R-:W-:-:S03]  /*7000*/  IADD3 R2, P1, P2, R3, UR6, R6 ;  /* 0x0000000603027c10 */ /* 0x001fc6000fa3e006 */
[----:B------:R-:W-:Y:S01]  /*7010*/  STG.E.U16 desc[UR28][R28.64], R35 ;  /* 0x000000231c007986 */ /* 0x000fe2000c10151c */
[----:B------:R-:W-:-:S03]  /*7020*/  IADD3.X R3, PT, PT, R0, UR5, R7, P1, P2 ;  /* 0x0000000500037c10 */ /* 0x000fc60008fe4407 */
[----:B------:R-:W-:Y:S01]  /*7030*/  STG.E.U16 desc[UR28][R30.64], R4 ;  /* 0x000000041e007986 */ /* 0x000fe2000c10151c */
[----:B------:R-:W-:Y:S06]  /*7040*/  BAR.SYNC.DEFER_BLOCKING 0x0 ;  /* 0x0000000000007b1d */ /* 0x000fec0000010000 */
[----:B------:R-:W-:Y:S02]  /*7050*/  STSM.16.M88 [R38], R173 ;  /* 0x000000ad26007844 */ /* 0x000fe40000000000 */
[----:B------:R-:W-:Y:S06]  /*7060*/  BAR.SYNC.DEFER_BLOCKING 0x0 ;  /* 0x0000000000007b1d */ /* 0x000fec0000010000 */
[----:B------:R-:W0:Y:S04]  /*7070*/  LDSM.16.M88 R5, [R36+UR17] ;  /* 0x000000112405783b */ /* 0x000e280008000000 */
[----:B0-----:R0:W-:Y:S01]  /*7080*/  @!P0 STG.E desc[UR28][R2.64], R5 ;  /* 0x0000000502008986 */ /* 0x0011e2000c10191c */
[----:B------:R-:W-:Y:S06]  /*7090*/  BAR.SYNC.DEFER_BLOCKING 0x0 ;  /* 0x0000000000007b1d */ /* 0x000fec0000010000 */
[----:B------:R-:W-:Y:S05]  /*70a0*/  BRA.U UP0, `(.L_x_20) ;  /* 0x0000000100a07547 */ /* 0x000fea000b800000 */
[----:B------:R-:W1:Y:S01]  /*70b0*/  S2UR UR5, SR_CgaCtaId ;  /* 0x00000000000579c3 */ /* 0x000e620000008800 */
[----:B------:R-:W-:Y:S01]  /*70c0*/  NOP ;  /* 0x0000000000007918 */ /* 0x000fe20000000000 */
[----:B------:R-:W-:Y:S01]  /*70d0*/  UMOV UR4, 0x50 ;  /* 0x0000005000047882 */ /* 0x000fe20000000000 */
[----:B------:R-:W-:Y:S01]  /*70e0*/  MOV R0, UR18 ;  /* 0x0000001200007c02 */ /* 0x000fe20008000f00 */
[----:B------:R-:W-:Y:S02]  /*70f0*/  HFMA2 R7, -RZ, RZ, 0, 5.9604644775390625e-08 ;  /* 0x00000001ff077431 */ /* 0x000fe400000001ff */
[----:B0-----:R-:W-:Y:S01]  /*7100*/  IMAD.MOV.U32 R3, RZ, RZ, 0xf ;  /* 0x0000000fff037424 */ /* 0x001fe200078e00ff */
[----:B------:R-:W-:-:S04]  /*7110*/  LOP3.LUT R0, R0, 0xffff, RZ, 0xc0, !PT ;  /* 0x0000ffff00007812 */ /* 0x000fc800078ec0ff */
[----:B------:R-:W-:-:S05]  /*7120*/  SHF.R.U32.HI R0, RZ, 0x5, R0 ;  /* 0x00000005ff007819 */ /* 0x000fca0000011600 */
[----:B------:R-:W-:Y:S01]  /*7130*/  VIADD R2, R0, 0x10 ;  /* 0x0000001000027836 */ /* 0x000fe20000000000 */
[----:B------:R-:W-:Y:S01]  /*7140*/  SHF.L.U32 R0, R3, R0, RZ ;  /* 0x0000000003007219 */ /* 0x000fe200000006ff */
[----:B-1----:R-:W-:-:S03]  /*7150*/  ULEA UR6, UR5, UR4, 0x18 ;  /* 0x0000000405067291 */ /* 0x002fc6000f8ec0ff */
[----:B------:R-:W-:-:S04]  /*7160*/  SHF.L.U32 R3, R7, R2, RZ ;  /* 0x0000000207037219 */ /* 0x000fc800000006ff */
[----:B------:R-:W-:Y:S02]  /*7170*/  LOP3.LUT R0, R3, R0, RZ, 0xfc, !PT ;  /* 0x0000000003007212 */ /* 0x000fe400078efcff */
[----:B------:R-:W0:Y:S02]  /*7180*/  LDS R5, [UR6] ;  /* 0x00000006ff057984 */ /* 0x000e240008000800 */
[C---:B------:R-:W-:Y:S02]  /*7190*/  LOP3.LUT R2, R0.reuse, 0xffff, RZ, 0xc0, !PT ;  /* 0x0000ffff00027812 */ /* 0x040fe400078ec0ff */
[----:B0-----:R-:W-:-:S04]  /*71a0*/  LOP3.LUT R3, R0, 0xffff, R5, 0x80, !PT ;  /* 0x0000ffff00037812 */ /* 0x001fc800078e8005 */
[----:B------:R-:W-:-:S13]  /*71b0*/  ISETP.NE.AND P0, PT, R3, R2, PT ;  /* 0x000000020300720c */ /* 0x000fda0003f05270 */
[----:B------:R-:W-:Y:S05]  /*71c0*/  @P0 BRA `(.L_x_21) ;  /* 0x0000000000500947 */ /* 0x000fea0003800000 */
[----:B------:R-:W-:Y:S02]  /*71d0*/  SHF.R.U32.HI R5, RZ, 0x10, R5 ;  /* 0x00000010ff057819 */ /* 0x000fe40000011605 */
[----:B------:R-:W-:-:S04]  /*71e0*/  SHF.R.U32.HI R2, RZ, 0x10, R0 ;  /* 0x00000010ff027819 */ /* 0x000fc80000011600 */
[----:B------:R-:W-:-:S04]  /*71f0*/  LOP3.LUT R5, R5, R2, RZ, 0xc0, !PT ;  /* 0x0000000205057212 */ /* 0x000fc800078ec0ff */
[----:B------:R-:W-:-:S13]  /*7200*/  ISETP.NE.AND P0, PT, R5, R2, PT ;  /* 0x000000020500720c */ /* 0x000fda0003f05270 */
[----:B------:R-:W-:Y:S05]  /*7210*/  @P0 BRA `(.L_x_22) ;  /* 0x0000000000300947 */ /* 0x000fea0003800000 */
[----:B------:R-:W-:Y:S01]  /*7220*/  R2UR UR4, R0 ;  /* 0x00000000000472ca */ /* 0x000fe200000e0000 */
[----:B------:R-:W-:Y:S01]  /*7230*/  VOTEU.ANY UR5, UPT, PT ;  /* 0x0000000000057886 */ /* 0x000fe200038e0100 */
[----:B------:R-:W0:Y:S01]  /*7240*/  S2R R0, SR_LANEID ;  /* 0x0000000000007919 */ /* 0x000e220000000000 */
[----:B------:R-:W-:-:S10]  /*7250*/  UFLO.U32 UR5, UR5 ;  /* 0x00000005000572bd */ /* 0x000fd400080e0000 */
[----:B------:R-:W-:-:S06]  /*7260*/  ULOP3.LUT UR4, URZ, UR4, URZ, 0x33, !UPT ;  /* 0x00000004ff047292 */ /* 0x000fcc000f8e33ff */
[----:B------:R-:W-:-:S04]  /*7270*/  MOV R2, UR4 ;  /* 0x0000000400027c02 */ /* 0x000fc80008000f00 */
[----:B------:R-:W1:Y:S02]  /*7280*/  REDUX UR7, R2 ;  /* 0x00000000020773c4 */ /* 0x000e640000000000 */
[----:B------:R3:W-:Y:S01]  /*7290*/  UTCATOMSWS.AND URZ, UR4 ;  /* 0x0000000400ff79e3 */ /* 0x0007e20008000000 */
[----:B0-----:R-:W-:Y:S01]  /*72a0*/  ISETP.EQ.U32.AND P0, PT, R0, UR5, PT ;  /* 0x0000000500007c0c */ /* 0x001fe2000bf02070 */
[----:B-1----:R-:W-:-:S12]  /*72b0*/  IMAD.U32 R0, RZ, RZ, UR7 ;  /* 0x00000007ff007e24 */ /* 0x002fd8000f8e00ff */
[----:B------:R3:W-:Y:S01]  /*72c0*/  @P0 ATOMS.AND RZ, [UR6], R0 ;  /* 0x00000000ffff098c */ /* 0x0007e2000a800006 */
[----:B------:R-:W-:Y:S05]  /*72d0*/  BRA `(.L_x_20) ;  /* 0x0000000000147947 */ /* 0x000fea0003800000 */
.L_x_22:
[----:B------:R-:W-:-:S07]  /*72e0*/  MOV R2, 0x7300 ;  /* 0x0000730000027802 */ /* 0x000fce0000000f00 */
[----:B--2---:R-:W-:Y:S05]  /*72f0*/  CALL.REL.NOINC `($__internal_0_$__cuda_sm10x_tcgen05_guardrail_trap_col_being_dealloced_not_returned_by_alloc) ;  /* 0x0000000000447944 */ /* 0x004fea0003c00000 */
[----:B------:R-:W-:Y:S05]  /*7300*/  BRA `(.L_x_20) ;  /* 0x0000000000087947 */ /* 0x000fea0003800000 */
.L_x_21:
[----:B------:R-:W-:-:S07]  /*7310*/  MOV R2, 0x7330 ;  /* 0x0000733000027802 */ /* 0x000fce0000000f00 */
[----:B--2---:R-:W-:Y:S05]  /*7320*/  CALL.REL.NOINC `($__internal_2_$__cuda_sm10x_tcgen05_guardrail_trap_unallocated_columns_being_dealloced) ;  /* 0x0000000000507944 */ /* 0x004fea0003c00000 */
.L_x_20:
[----:B------:R-:W-:Y:S01]  /*7330*/  NOP ;  /* 0x0000000000007918 */ /* 0x000fe20000000000 */
[----:B---3--:R-:W-:Y:S05]  /*7340*/  EXIT ;  /* 0x000000000000794d */ /* 0x008fea0003800000 */
.L_x_8:
[----:B------:R-:W1:Y:S02]  /*7350*/  SYNCS.PHASECHK.TRANS64.TRYWAIT P0, [UR17+0x4000], RZ ;  /* 0x004000ffff0075a7 */ /* 0x000e640008001111 */
[----:B-1----:R-:W-:Y:S05]  /*7360*/  @!P0 BRA `(.L_x_8) ;  /* 0xfffffffc00f88947 */ /* 0x002fea000383ffff */
[----:B------:R-:W-:Y:S05]  /*7370*/  BRA `(.L_x_7) ;  /* 0xffffffa8002c7947 */ /* 0x000fea000383ffff */
.L_x_14:
[----:B------:R-:W1:Y:S02]  /*7380*/  SYNCS.PHASECHK.TRANS64.TRYWAIT P2, [UR17+0xe010], RZ ;  /* 0x00e010ffff0075a7 */ /* 0x000e640008041111 */
[----:B-1----:R-:W-:Y:S05]  /*7390*/  @!P2 BRA `(.L_x_14) ;  /* 0xfffffffc00f8a947 */ /* 0x002fea000383ffff */
[----:B------:R-:W-:Y:S05]  /*73a0*/  BRA `(.L_x_23) ;  /* 0xffffffd400347947 */ /* 0x000fea000383ffff */
.L_x_15:
[----:B------:R-:W0:Y:S02]  /*73b0*/  SYNCS.PHASECHK.TRANS64.TRYWAIT P2, [UR20], R186 ;  /* 0x000000baff0075a7 */ /* 0x000e240008041114 */
[----:B0-----:R-:W-:Y:S05]  /*73c0*/  @!P2 BRA `(.L_x_15) ;  /* 0xfffffffc00f8a947 */ /* 0x001fea000383ffff */
[----:B------:R-:W-:Y:S05]  /*73d0*/  BRA `(.L_x_24) ;  /* 0xffffffe000687947 */ /* 0x000fea000383ffff */
.L_x_19:
[----:B------:R-:W0:Y:S02]  /*73e0*/  SYNCS.PHASECHK.TRANS64.TRYWAIT P0, [UR20], R4 ;  /* 0x00000004ff0075a7 */ /* 0x000e240008001114 */
[----:B0-----:R-:W-:Y:S05]  /*73f0*/  @!P0 BRA `(.L_x_19) ;  /* 0xfffffffc00f88947 */ /* 0x001fea000383ffff */
[----:B------:R-:W-:Y:S05]  /*7400*/  BRA `(.L_x_18) ;  /* 0xffffffec00b87947 */ /* 0x000fea000383ffff */
        .weak           $__internal_0_$__cuda_sm10x_tcgen05_guardrail_trap_col_being_dealloced_not_returned_by_alloc
        .type           $__internal_0_$__cuda_sm10x_tcgen05_guardrail_trap_col_being_dealloced_not_returned_by_alloc,@function
        .size           $__internal_0_$__cuda_sm10x_tcgen05_guardrail_trap_col_being_dealloced_not_returned_by_alloc,($__internal_1_$__cuda_sm10x_tcgen05_guardrail_trap_phase_invalid_during_alloc - $__internal_0_$__cuda_sm10x_tcgen05_guardrail_trap_col_being_dealloced_not_returned_by_alloc)
$__internal_0_$__cuda_sm10x_tcgen05_guardrail_trap_col_being_dealloced_not_returned_by_alloc:
[----:B------:R-:W-:Y:S05]  /*7410*/  BPT.TRAP 0x1 ;  /* 0x000000040000795c */ /* 0x000fea0000300000 */
[----:B------:R-:W-:-:S04]  /*7420*/  MOV R3, 0x0 ;  /* 0x0000000000037802 */ /* 0x000fc80000000f00 */
[----:B------:R-:W-:Y:S05]  /*7430*/  RET.REL.NODEC R2 `(attn_fwd) ;  /* 0xffffff8802f07950 */ /* 0x000fea0003c3ffff */
        .weak           $__internal_1_$__cuda_sm10x_tcgen05_guardrail_trap_phase_invalid_during_alloc
        .type           $__internal_1_$__cuda_sm10x_tcgen05_guardrail_trap_phase_invalid_during_alloc,@function
        .size           $__internal_1_$__cuda_sm10x_tcgen05_guardrail_trap_phase_invalid_during_alloc,($__internal_2_$__cuda_sm10x_tcgen05_guardrail_trap_unallocated_columns_being_dealloced - $__internal_1_$__cuda_sm10x_tcgen05_guardrail_trap_phase_invalid_during_alloc)
$__internal_1_$__cuda_sm10x_tcgen05_guardrail_trap_phase_invalid_during_alloc:
[----:B------:R-:W-:Y:S05]  /*7440*/  BPT.TRAP 0x1 ;  /* 0x000000040000795c */ /* 0x000fea0000300000 */
[----:B------:R-:W-:-:S04]  /*7450*/  IMAD.MOV.U32 R5, RZ, RZ, 0x0 ;  /* 0x00000000ff057424 */ /* 0x000fc800078e00ff */
[----:B------:R-:W-:Y:S05]  /*7460*/  RET.REL.NODEC R4 `(attn_fwd) ;  /* 0xffffff8804e47950 */ /* 0x000fea0003c3ffff */
        .weak           $__internal_2_$__cuda_sm10x_tcgen05_guardrail_trap_unallocated_columns_being_dealloced
        .type           $__internal_2_$__cuda_sm10x_tcgen05_guardrail_trap_unallocated_columns_being_dealloced,@function
        .size           $__internal_2_$__cuda_sm10x_tcgen05_guardrail_trap_unallocated_columns_being_dealloced,(.L_x_28 - $__internal_2_$__cuda_sm10x_tcgen05_guardrail_trap_unallocated_columns_being_dealloced)
$__internal_2_$__cuda_sm10x_tcgen05_guardrail_trap_unallocated_columns_being_dealloced:
[----:B------:R-:W-:Y:S05]  /*7470*/  BPT.TRAP 0x1 ;  /* 0x000000040000795c */ /* 0x000fea0000300000 */
[----:B------:R-:W-:-:S04]  /*7480*/  HFMA2 R3, -RZ, RZ, 0, 0 ;  /* 0x00000000ff037431 */ /* 0x000fc800000001ff */
[----:B------:R-:W-:Y:S05]  /*7490*/  RET.REL.NODEC R2 `(attn_fwd) ;  /* 0xffffff8802d87950 */ /* 0x000fea0003c3ffff */
.L_x_25:
[----:B------:R-:W-:-:S00]  /*74a0*/  BRA `(.L_x_25) ;  /* 0xfffffffc00fc7947 */ /* 0x000fc0000383ffff */
[----:B------:R-:W-:-:S00]  /*74b0*/  NOP ;  /* 0x0000000000007918 */ /* 0x000fc00000000000 */
        /* <DEDUP_REMOVED lines=12> */
.L_x_28:


//--------------------- .nv.global.init           --------------------------
	.section	.nv.global.init,"aw",@progbits
.nv.global.init:
	.type		_$_str,@object
	.size		_$_str,(.L_3 - _$_str)
_$_str:
        /*0000*/ 	.byte	0x5f, 0x5f, 0x43, 0x55, 0x44, 0x41, 0x5f, 0x46, 0x54, 0x5a, 0x00
.L_3:


//--------------------- .nv.shared.attn_fwd       --------------------------
	.section	.nv.shared.attn_fwd,"aw",@nobits
	.sectionflags	@""
	.align	16
	.zero		1024


//--------------------- .nv.shared.reserved.0     --------------------------
	.section	.nv.shared.reserved.0,"aw",@nobits
	.align	8
	.weak		__nv_reservedSMEM_offset_0_alias
	.size		__nv_reservedSMEM_offset_0_alias, 0, 64
	.other		__nv_reservedSMEM_offset_0_alias,@"STO_CUDA_RESERVED_SHARED STV_DEFAULT"
__nv_reservedSMEM_offset_0_alias:
	.zero		0
.nv.shared.reserved.0:
	.zero		64
	.weak		__nv_reservedSMEM_allocation_phase
	.type		__nv_reservedSMEM_allocation_phase,@object
	.size		__nv_reservedSMEM_allocation_phase,(.L_0 - __nv_reservedSMEM_allocation_phase)
__nv_reservedSMEM_allocation_phase:
	.zero		1
.L_0:
	.zero		7
	.weak		__nv_reservedSMEM_devtool_atexit_pc
	.type		__nv_reservedSMEM_devtool_atexit_pc,@object
	.size		__nv_reservedSMEM_devtool_atexit_pc,(__nv_reservedSMEM_allocation_mask - __nv_reservedSMEM_devtool_atexit_pc)
__nv_reservedSMEM_devtool_atexit_pc:
	.zero		8
	.weak		__nv_reservedSMEM_allocation_mask
	.type		__nv_reservedSMEM_allocation_mask,@object
	.size		__nv_reservedSMEM_allocation_mask,(.L_2 - __nv_reservedSMEM_allocation_mask)
__nv_reservedSMEM_allocation_mask:
	.zero		4
.L_2:


//--------------------- .nv.constant0.attn_fwd    --------------------------
	.section	.nv.constant0.attn_fwd,"a",@progbits
	.sectionflags	@""
	.align	4
.nv.constant0.attn_fwd:
	.zero		1032


//--------------------- SYMBOLS --------------------------

	.type		.nv.reservedSmem.offset0,@object
	.size		.nv.reservedSmem.offset0,0x4
	.type		.nv.reservedSmem.cap,@object
	.size		.nv.reservedSmem.cap,0x4
